	.target	sm_100a

	.elftype	@"ET_EXEC"


//--------------------- .note.nv.tkinfo           --------------------------
	.section	.note.nv.tkinfo,"",@"SHT_NOTE"
	.sectionflags	@"SHF_NOTE_NV_TKINFO"
	.tkinfo
        /*0018*/ 	.word	0x00000002
        /*0030*/ 	.string	""
        /*0030*/ 	.string	"ptxas"
        /*0030*/ 	.string	"Cuda compilation tools, release 13.0, V13.0.88"
        /*0030*/ 	.string	"Build cuda_13.0.r13.0/compiler.36424714_0"
        /*0030*/ 	.string	"-arch sm_100a -m 64 "



//--------------------- .note.nv.cuinfo           --------------------------
	.section	.note.nv.cuinfo,"",@"SHT_NOTE"
	.sectionflags	@"SHF_NOTE_NV_CUINFO"
        /*0018*/ 	.short	0x0002
        /*001a*/ 	.short	0x0064
        /*001c*/ 	.short	0x0082
	.zero		2


//--------------------- .nv.info                  --------------------------
	.section	.nv.info,"",@"SHT_CUDA_INFO"
	.align	4


	//----- nvinfo : EIATTR_REGCOUNT
	.align		4
        /*0000*/ 	.byte	0x04, 0x2f
        /*0002*/ 	.short	(.L_19 - .L_18)
	.align		4
.L_18:
        /*0004*/ 	.word	index@(_ZN7cutlass13device_kernelINS_4gemm6kernel13GemmUniversalIN4cute5tupleIJiiiiEEENS1_10collective13CollectiveMmaINS1_35MainloopSm100TmaUmmaWarpSpecializedILi40ELi2ELi4ENS5_IJNS4_1CILi2EEENSA_ILi1EEESC_EEEEENS5_IJNSA_ILi256EEENSA_ILi64EEENSA_ILi16EEEEEENS_10bfloat16_tENS5_IJlSC_lEEESJ_SK_NS4_8TiledMMAINS4_8MMA_AtomIJNS4_26SM100_MMA_F16BF16_2x1SM_SSISJ_SJ_fLi256ELi64ELNS4_4UMMA5MajorE0ELSP_0ELNSO_7ScaleInE0ELSQ_0EEEEEENS4_6LayoutINS5_IJSC_SC_SC_EEENS5_IJNSA_ILi0EEESV_SV_EEEEENS5_IJNS4_10UnderscoreESY_SY_EEEEENS4_18SM100_TMA_2SM_LOADENS4_14ComposedLayoutINS4_7SwizzleILi1ELi4ELi3EEENS4_18smem_ptr_flag_bitsILi16EEENST_INS5_IJNSA_ILi8EEESH_EEENS5_IJSH_SC_EEEEEEEvNS4_8identityES11_S1B_vS1C_EENS_8epilogue10collective18CollectiveEpilogueINS1E_23Sm100TmaWarpSpecializedILi3ELi2ELi32ELb1ELb0EEEJNS5_IJNSA_ILi128EEESG_SH_EEENS5_IJNST_IS1J_SC_EENST_INSA_ILi32EEESC_EEEEESJ_SK_SJ_SK_NS1E_6fusion15FusionCallbacksIS1I_NS1P_17LinearCombinationISJ_fSJ_fLNS_15FloatRoundStyleE2EEES1K_S1O_JEEENS4_5SM1004TMEM4LOAD26SM100_TMEM_LOAD_32dp32b32xENS4_13SM90_TMA_LOADENS12_INS13_ILi2ELi4ELi3EEES16_NST_INS5_IJS17_S1M_EEENS5_IJS1M_SC_EEEEEEENS4_39AutoVectorizingCopyWithAssumedAlignmentILi128EEENS4_14SM90_TMA_STOREES24_S26_S26_EEEvvEEEEvNT_6ParamsE)
        /*0008*/ 	.word	0x00000072


	//----- nvinfo : EIATTR_FRAME_SIZE
	.align		4
.L_19:
        /*000c*/ 	.byte	0x04, 0x11
        /*000e*/ 	.short	(.L_21 - .L_20)
	.align		4
.L_20:
        /*0010*/ 	.word	index@($__internal_2_$__cuda_sm10x_tcgen05_guardrail_trap_unallocated_columns_being_dealloced)
        /*0014*/ 	.word	0x00000000


	//----- nvinfo : EIATTR_FRAME_SIZE
	.align		4
.L_21:
        /*0018*/ 	.byte	0x04, 0x11
        /*001a*/ 	.short	(.L_23 - .L_22)
	.align		4
.L_22:
        /*001c*/ 	.word	index@($__internal_1_$__cuda_sm10x_tcgen05_guardrail_trap_phase_invalid_during_alloc)
        /*0020*/ 	.word	0x00000000


	//----- nvinfo : EIATTR_FRAME_SIZE
	.align		4
.L_23:
        /*0024*/ 	.byte	0x04, 0x11
        /*0026*/ 	.short	(.L_25 - .L_24)
	.align		4
.L_24:
        /*0028*/ 	.word	index@($__internal_0_$__cuda_sm10x_tcgen05_guardrail_trap_col_being_dealloced_not_returned_by_alloc)
        /*002c*/ 	.word	0x00000000


	//----- nvinfo : EIATTR_FRAME_SIZE
	.align		4
.L_25:
        /*0030*/ 	.byte	0x04, 0x11
        /*0032*/ 	.short	(.L_27 - .L_26)
	.align		4
.L_26:
        /*0034*/ 	.word	index@(_ZN7cutlass13device_kernelINS_4gemm6kernel13GemmUniversalIN4cute5tupleIJiiiiEEENS1_10collective13CollectiveMmaINS1_35MainloopSm100TmaUmmaWarpSpecializedILi40ELi2ELi4ENS5_IJNS4_1CILi2EEENSA_ILi1EEESC_EEEEENS5_IJNSA_ILi256EEENSA_ILi64EEENSA_ILi16EEEEEENS_10bfloat16_tENS5_IJlSC_lEEESJ_SK_NS4_8TiledMMAINS4_8MMA_AtomIJNS4_26SM100_MMA_F16BF16_2x1SM_SSISJ_SJ_fLi256ELi64ELNS4_4UMMA5MajorE0ELSP_0ELNSO_7ScaleInE0ELSQ_0EEEEEENS4_6LayoutINS5_IJSC_SC_SC_EEENS5_IJNSA_ILi0EEESV_SV_EEEEENS5_IJNS4_10UnderscoreESY_SY_EEEEENS4_18SM100_TMA_2SM_LOADENS4_14ComposedLayoutINS4_7SwizzleILi1ELi4ELi3EEENS4_18smem_ptr_flag_bitsILi16EEENST_INS5_IJNSA_ILi8EEESH_EEENS5_IJSH_SC_EEEEEEEvNS4_8identityES11_S1B_vS1C_EENS_8epilogue10collective18CollectiveEpilogueINS1E_23Sm100TmaWarpSpecializedILi3ELi2ELi32ELb1ELb0EEEJNS5_IJNSA_ILi128EEESG_SH_EEENS5_IJNST_IS1J_SC_EENST_INSA_ILi32EEESC_EEEEESJ_SK_SJ_SK_NS1E_6fusion15FusionCallbacksIS1I_NS1P_17LinearCombinationISJ_fSJ_fLNS_15FloatRoundStyleE2EEES1K_S1O_JEEENS4_5SM1004TMEM4LOAD26SM100_TMEM_LOAD_32dp32b32xENS4_13SM90_TMA_LOADENS12_INS13_ILi2ELi4ELi3EEES16_NST_INS5_IJS17_S1M_EEENS5_IJS1M_SC_EEEEEEENS4_39AutoVectorizingCopyWithAssumedAlignmentILi128EEENS4_14SM90_TMA_STOREES24_S26_S26_EEEvvEEEEvNT_6ParamsE)
        /*0038*/ 	.word	0x00000000


	//----- nvinfo : EIATTR_MIN_STACK_SIZE
	.align		4
.L_27:
        /*003c*/ 	.byte	0x04, 0x12
        /*003e*/ 	.short	(.L_29 - .L_28)
	.align		4
.L_28:
        /*0040*/ 	.word	index@(_ZN7cutlass13device_kernelINS_4gemm6kernel13GemmUniversalIN4cute5tupleIJiiiiEEENS1_10collective13CollectiveMmaINS1_35MainloopSm100TmaUmmaWarpSpecializedILi40ELi2ELi4ENS5_IJNS4_1CILi2EEENSA_ILi1EEESC_EEEEENS5_IJNSA_ILi256EEENSA_ILi64EEENSA_ILi16EEEEEENS_10bfloat16_tENS5_IJlSC_lEEESJ_SK_NS4_8TiledMMAINS4_8MMA_AtomIJNS4_26SM100_MMA_F16BF16_2x1SM_SSISJ_SJ_fLi256ELi64ELNS4_4UMMA5MajorE0ELSP_0ELNSO_7ScaleInE0ELSQ_0EEEEEENS4_6LayoutINS5_IJSC_SC_SC_EEENS5_IJNSA_ILi0EEESV_SV_EEEEENS5_IJNS4_10UnderscoreESY_SY_EEEEENS4_18SM100_TMA_2SM_LOADENS4_14ComposedLayoutINS4_7SwizzleILi1ELi4ELi3EEENS4_18smem_ptr_flag_bitsILi16EEENST_INS5_IJNSA_ILi8EEESH_EEENS5_IJSH_SC_EEEEEEEvNS4_8identityES11_S1B_vS1C_EENS_8epilogue10collective18CollectiveEpilogueINS1E_23Sm100TmaWarpSpecializedILi3ELi2ELi32ELb1ELb0EEEJNS5_IJNSA_ILi128EEESG_SH_EEENS5_IJNST_IS1J_SC_EENST_INSA_ILi32EEESC_EEEEESJ_SK_SJ_SK_NS1E_6fusion15FusionCallbacksIS1I_NS1P_17LinearCombinationISJ_fSJ_fLNS_15FloatRoundStyleE2EEES1K_S1O_JEEENS4_5SM1004TMEM4LOAD26SM100_TMEM_LOAD_32dp32b32xENS4_13SM90_TMA_LOADENS12_INS13_ILi2ELi4ELi3EEES16_NST_INS5_IJS17_S1M_EEENS5_IJS1M_SC_EEEEEEENS4_39AutoVectorizingCopyWithAssumedAlignmentILi128EEENS4_14SM90_TMA_STOREES24_S26_S26_EEEvvEEEEvNT_6ParamsE)
        /*0044*/ 	.word	0x00000000
.L_29:


//--------------------- .nv.compat                --------------------------
	.section	.nv.compat,"",@"SHT_CUDA_COMPAT_INFO"
	.align	4
        /*0000*/ 	.byte	0x02, 0x09, 0x01, 0x00, 0x02, 0x02, 0x02, 0x00, 0x02, 0x05, 0x05, 0x00, 0x03, 0x07, 0x01, 0x01
        /*0010*/ 	.byte	0x02, 0x03, 0x01, 0x00, 0x02, 0x06, 0x01, 0x00, 0x04, 0x0b, 0x08, 0x00, 0x09, 0x00, 0x00, 0x00
        /*0020*/ 	.byte	0x00, 0x00, 0x00, 0x00


//--------------------- .nv.info._ZN7cutlass13device_kernelINS_4gemm6kernel13GemmUniversalIN4cute5tupleIJiiiiEEENS1_10collective13CollectiveMmaINS1_35MainloopSm100TmaUmmaWarpSpecializedILi40ELi2ELi4ENS5_IJNS4_1CILi2EEENSA_ILi1EEESC_EEEEENS5_IJNSA_ILi256EEENSA_ILi64EEENSA_ILi16EEEEEENS_10bfloat16_tENS5_IJlSC_lEEESJ_SK_NS4_8TiledMMAINS4_8MMA_AtomIJNS4_26SM100_MMA_F16BF16_2x1SM_SSISJ_SJ_fLi256ELi64ELNS4_4UMMA5MajorE0ELSP_0ELNSO_7ScaleInE0ELSQ_0EEEEEENS4_6LayoutINS5_IJSC_SC_SC_EEENS5_IJNSA_ILi0EEESV_SV_EEEEENS5_IJNS4_10UnderscoreESY_SY_EEEEENS4_18SM100_TMA_2SM_LOADENS4_14ComposedLayoutINS4_7SwizzleILi1ELi4ELi3EEENS4_18smem_ptr_flag_bitsILi16EEENST_INS5_IJNSA_ILi8EEESH_EEENS5_IJSH_SC_EEEEEEEvNS4_8identityES11_S1B_vS1C_EENS_8epilogue10collective18CollectiveEpilogueINS1E_23Sm100TmaWarpSpecializedILi3ELi2ELi32ELb1ELb0EEEJNS5_IJNSA_ILi128EEESG_SH_EEENS5_IJNST_IS1J_SC_EENST_INSA_ILi32EEESC_EEEEESJ_SK_SJ_SK_NS1E_6fusion15FusionCallbacksIS1I_NS1P_17LinearCombinationISJ_fSJ_fLNS_15FloatRoundStyleE2EEES1K_S1O_JEEENS4_5SM1004TMEM4LOAD26SM100_TMEM_LOAD_32dp32b32xENS4_13SM90_TMA_LOADENS12_INS13_ILi2ELi4ELi3EEES16_NST_INS5_IJS17_S1M_EEENS5_IJS1M_SC_EEEEEEENS4_39AutoVectorizingCopyWithAssumedAlignmentILi128EEENS4_14SM90_TMA_STOREES24_S26_S26_EEEvvEEEEvNT_6ParamsE --------------------------
	.section	.nv.info._ZN7cutlass13device_kernelINS_4gemm6kernel13GemmUniversalIN4cute5tupleIJiiiiEEENS1_10collective13CollectiveMmaINS1_35MainloopSm100TmaUmmaWarpSpecializedILi40ELi2ELi4ENS5_IJNS4_1CILi2EEENSA_ILi1EEESC_EEEEENS5_IJNSA_ILi256EEENSA_ILi64EEENSA_ILi16EEEEEENS_10bfloat16_tENS5_IJlSC_lEEESJ_SK_NS4_8TiledMMAINS4_8MMA_AtomIJNS4_26SM100_MMA_F16BF16_2x1SM_SSISJ_SJ_fLi256ELi64ELNS4_4UMMA5MajorE0ELSP_0ELNSO_7ScaleInE0ELSQ_0EEEEEENS4_6LayoutINS5_IJSC_SC_SC_EEENS5_IJNSA_ILi0EEESV_SV_EEEEENS5_IJNS4_10UnderscoreESY_SY_EEEEENS4_18SM100_TMA_2SM_LOADENS4_14ComposedLayoutINS4_7SwizzleILi1ELi4ELi3EEENS4_18smem_ptr_flag_bitsILi16EEENST_INS5_IJNSA_ILi8EEESH_EEENS5_IJSH_SC_EEEEEEEvNS4_8identityES11_S1B_vS1C_EENS_8epilogue10collective18CollectiveEpilogueINS1E_23Sm100TmaWarpSpecializedILi3ELi2ELi32ELb1ELb0EEEJNS5_IJNSA_ILi128EEESG_SH_EEENS5_IJNST_IS1J_SC_EENST_INSA_ILi32EEESC_EEEEESJ_SK_SJ_SK_NS1E_6fusion15FusionCallbacksIS1I_NS1P_17LinearCombinationISJ_fSJ_fLNS_15FloatRoundStyleE2EEES1K_S1O_JEEENS4_5SM1004TMEM4LOAD26SM100_TMEM_LOAD_32dp32b32xENS4_13SM90_TMA_LOADENS12_INS13_ILi2ELi4ELi3EEES16_NST_INS5_IJS17_S1M_EEENS5_IJS1M_SC_EEEEEEENS4_39AutoVectorizingCopyWithAssumedAlignmentILi128EEENS4_14SM90_TMA_STOREES24_S26_S26_EEEvvEEEEvNT_6ParamsE,"",@"SHT_CUDA_INFO"
	.sectionflags	@""
	.align	4


	//----- nvinfo : EIATTR_CUDA_API_VERSION
	.align		4
        /*0000*/ 	.byte	0x04, 0x37
        /*0002*/ 	.short	(.L_31 - .L_30)
.L_30:
        /*0004*/ 	.word	0x00000082


	//----- nvinfo : EIATTR_KPARAM_INFO
	.align		4
.L_31:
        /*0008*/ 	.byte	0x04, 0x17
        /*000a*/ 	.short	(.L_33 - .L_32)
.L_32:
        /*000c*/ 	.word	0x00000000
        /*0010*/ 	.short	0x0000
        /*0012*/ 	.short	0x0000
        /*0014*/ 	.byte	0x00, 0xf0, 0x01, 0x20


	//----- nvinfo : EIATTR_AT_ENTRY_FRAGMENTS
	.align		4
.L_33:
        /*0018*/ 	.byte	0x04, 0x4f
        /*001a*/ 	.short	(.L_35 - .L_34)


	//   ....[0]....
.L_34:
        /*001c*/ 	.word	0x00000007


	//----- nvinfo : EIATTR_RESERVED_SMEM_USED
	.align		4
.L_35:
        /*0020*/ 	.byte	0x01, 0x41
	.zero		2


	//----- nvinfo : EIATTR_SPARSE_MMA_MASK
	.align		4
        /*0024*/ 	.byte	0x03, 0x50
        /*0026*/ 	.short	0x0000


	//----- nvinfo : EIATTR_TCGEN05_2CTA_USED
	.align		4
        /*0028*/ 	.byte	0x01, 0x52
	.zero		2


	//----- nvinfo : EIATTR_MAXREG_COUNT
	.align		4
        /*002c*/ 	.byte	0x03, 0x1b
        /*002e*/ 	.short	0x00ff


	//----- nvinfo : EIATTR_NUM_BARRIERS
	.align		4
        /*0030*/ 	.byte	0x02, 0x4c
        /*0032*/ 	.byte	0x07
	.zero		1


	//----- nvinfo : EIATTR_EXTERNS
	.align		4
        /*0034*/ 	.byte	0x04, 0x0f
        /*0036*/ 	.short	(.L_37 - .L_36)


	//   ....[0]....
	.align		4
.L_36:
        /*0038*/ 	.word	index@(__assertfail)


	//----- nvinfo : EIATTR_MERCURY_ISA_VERSION
	.align		4
.L_37:
        /*003c*/ 	.byte	0x03, 0x5f
        /*003e*/ 	.short	0x0101


	//----- nvinfo : EIATTR_INT_WARP_WIDE_INSTR_OFFSETS
	.align		4
        /*0040*/ 	.byte	0x04, 0x31
        /*0042*/ 	.short	(.L_39 - .L_38)


	//   ....[0]....
.L_38:
        /*0044*/ 	.word	0x000011a0


	//   ....[1]....
        /*0048*/ 	.word	0x00001240


	//   ....[2]....
        /*004c*/ 	.word	0x000025a0


	//   ....[3]....
        /*0050*/ 	.word	0x00005760


	//   ....[4]....
        /*0054*/ 	.word	0x00005790


	//   ....[5]....
        /*0058*/ 	.word	0x000057e0


	//   ....[6]....
        /*005c*/ 	.word	0x000060d0


	//   ....[7]....
        /*0060*/ 	.word	0x000060f0


	//   ....[8]....
        /*0064*/ 	.word	0x000063c0


	//   ....[9]....
        /*0068*/ 	.word	0x000064f0


	//----- nvinfo : EIATTR_COOP_GROUP_MASK_REGIDS
	.align		4
.L_39:
        /*006c*/ 	.byte	0x04, 0x29
        /*006e*/ 	.short	(.L_41 - .L_40)


	//   ....[0]....
.L_40:
        /*0070*/ 	.word	0xffffffff


	//   ....[1]....
        /*0074*/ 	.word	0xffffffff


	//   ....[2]....
        /*0078*/ 	.word	0xffffffff


	//   ....[3]....
        /*007c*/ 	.word	0xffffffff


	//   ....[4]....
        /*0080*/ 	.word	0xffffffff


	//   ....[5]....
        /*0084*/ 	.word	0xffffffff


	//   ....[6]....
        /*0088*/ 	.word	0xffffffff


	//   ....[7]....
        /*008c*/ 	.word	0xffffffff


	//   ....[8]....
        /*0090*/ 	.word	0xffffffff


	//   ....[9]....
        /*0094*/ 	.word	0xffffffff


	//   ....[10]....
        /*0098*/ 	.word	0xffffffff


	//   ....[11]....
        /*009c*/ 	.word	0xffffffff


	//   ....[12]....
        /*00a0*/ 	.word	0xffffffff


	//   ....[13]....
        /*00a4*/ 	.word	0xffffffff


	//----- nvinfo : EIATTR_COOP_GROUP_INSTR_OFFSETS
	.align		4
.L_41:
        /*00a8*/ 	.byte	0x04, 0x28
        /*00aa*/ 	.short	(.L_43 - .L_42)


	//   ....[0]....
.L_42:
        /*00ac*/ 	.word	0x000000c0


	//   ....[1]....
        /*00b0*/ 	.word	0x00000500


	//   ....[2]....
        /*00b4*/ 	.word	0x00000b30


	//   ....[3]....
        /*00b8*/ 	.word	0x00000ca0


	//   ....[4]....
        /*00bc*/ 	.word	0x00000d90


	//   ....[5]....
        /*00c0*/ 	.word	0x00000ef0


	//   ....[6]....
        /*00c4*/ 	.word	0x00001080


	//   ....[7]....
        /*00c8*/ 	.word	0x000012c0


	//   ....[8]....
        /*00cc*/ 	.word	0x00002480


	//   ....[9]....
        /*00d0*/ 	.word	0x000046a0


	//   ....[10]....
        /*00d4*/ 	.word	0x00004b70


	//   ....[11]....
        /*00d8*/ 	.word	0x00004ba0


	//   ....[12]....
        /*00dc*/ 	.word	0x00005670


	//   ....[13]....
        /*00e0*/ 	.word	0x00005880


	//----- nvinfo : EIATTR_VRC_CTA_INIT_COUNT
	.align		4
.L_43:
        /*00e4*/ 	.byte	0x02, 0x4a
        /*00e6*/ 	.byte	0x80
	.zero		1


	//----- nvinfo : EIATTR_SYSCALL_OFFSETS
	.align		4
        /*00e8*/ 	.byte	0x04, 0x46
        /*00ea*/ 	.short	(.L_45 - .L_44)


	//   ....[0]....
.L_44:
        /*00ec*/ 	.word	0x000070a0


	//   ....[1]....
        /*00f0*/ 	.word	0x00007190


	//   ....[2]....
        /*00f4*/ 	.word	0x000079d0


	//   ....[3]....
        /*00f8*/ 	.word	0x00008680


	//----- nvinfo : EIATTR_MBARRIER_INSTR_OFFSETS
	.align		4
.L_45:
        /*00fc*/ 	.byte	0x04, 0x39
        /*00fe*/ 	.short	(.L_47 - .L_46)


	//   ....[0]....
.L_46:
        /*0100*/ 	.word	0x00000610
        /*0104*/ 	.word	0x000000ff
        /*0108*/ 	.word	0x00000000
        /*010c*/ 	.short	0x0100
        /*010e*/ 	.byte	0x08
	.zero		1


	//   ....[1]....
        /*0110*/ 	.word	0x00000620
        /*0114*/ 	.word	0x000000ff
        /*0118*/ 	.word	0x00000140
        /*011c*/ 	.short	0x0100
        /*011e*/ 	.byte	0x08
	.zero		1


	//   ....[2]....
        /*0120*/ 	.word	0x00000630
        /*0124*/ 	.word	0x000000ff
        /*0128*/ 	.word	0x00000008
        /*012c*/ 	.short	0x0100
        /*012e*/ 	.byte	0x08
	.zero		1


	//   ....[3]....
        /*0130*/ 	.word	0x00000640
        /*0134*/ 	.word	0x000000ff
        /*0138*/ 	.word	0x00000148
        /*013c*/ 	.short	0x0100
        /*013e*/ 	.byte	0x08
	.zero		1


	//   ....[4]....
        /*0140*/ 	.word	0x00000650
        /*0144*/ 	.word	0x000000ff
        /*0148*/ 	.word	0x00000010
        /*014c*/ 	.short	0x0100
        /*014e*/ 	.byte	0x08
	.zero		1


	//   ....[5]....
        /*0150*/ 	.word	0x00000660
        /*0154*/ 	.word	0x000000ff
        /*0158*/ 	.word	0x00000150
        /*015c*/ 	.short	0x0100
        /*015e*/ 	.byte	0x08
	.zero		1


	//   ....[6]....
        /*0160*/ 	.word	0x00000670
        /*0164*/ 	.word	0x000000ff
        /*0168*/ 	.word	0x00000018
        /*016c*/ 	.short	0x0100
        /*016e*/ 	.byte	0x08
	.zero		1


	//   ....[7]....
        /*0170*/ 	.word	0x00000680
        /*0174*/ 	.word	0x000000ff
        /*0178*/ 	.word	0x00000158
        /*017c*/ 	.short	0x0100
        /*017e*/ 	.byte	0x08
	.zero		1


	//   ....[8]....
        /*0180*/ 	.word	0x00000690
        /*0184*/ 	.word	0x000000ff
        /*0188*/ 	.word	0x00000020
        /*018c*/ 	.short	0x0100
        /*018e*/ 	.byte	0x08
	.zero		1


	//   ....[9]....
        /*0190*/ 	.word	0x000006a0
        /*0194*/ 	.word	0x000000ff
        /*0198*/ 	.word	0x00000160
        /*019c*/ 	.short	0x0100
        /*019e*/ 	.byte	0x08
	.zero		1


	//   ....[10]....
        /*01a0*/ 	.word	0x000006b0
        /*01a4*/ 	.word	0x000000ff
        /*01a8*/ 	.word	0x00000028
        /*01ac*/ 	.short	0x0100
        /*01ae*/ 	.byte	0x08
	.zero		1


	//   ....[11]....
        /*01b0*/ 	.word	0x000006c0
        /*01b4*/ 	.word	0x000000ff
        /*01b8*/ 	.word	0x00000168
        /*01bc*/ 	.short	0x0100
        /*01be*/ 	.byte	0x08
	.zero		1


	//   ....[12]....
        /*01c0*/ 	.word	0x000006d0
        /*01c4*/ 	.word	0x000000ff
        /*01c8*/ 	.word	0x00000030
        /*01cc*/ 	.short	0x0100
        /*01ce*/ 	.byte	0x08
	.zero		1


	//   ....[13]....
        /*01d0*/ 	.word	0x000006e0
        /*01d4*/ 	.word	0x000000ff
        /*01d8*/ 	.word	0x00000170
        /*01dc*/ 	.short	0x0100
        /*01de*/ 	.byte	0x08
	.zero		1


	//   ....[14]....
        /*01e0*/ 	.word	0x000006f0
        /*01e4*/ 	.word	0x000000ff
        /*01e8*/ 	.word	0x00000038
        /*01ec*/ 	.short	0x0100
        /*01ee*/ 	.byte	0x08
	.zero		1


	//   ....[15]....
        /*01f0*/ 	.word	0x00000700
        /*01f4*/ 	.word	0x000000ff
        /*01f8*/ 	.word	0x00000178
        /*01fc*/ 	.short	0x0100
        /*01fe*/ 	.byte	0x08
	.zero		1


	//   ....[16]....
        /*0200*/ 	.word	0x00000710
        /*0204*/ 	.word	0x000000ff
        /*0208*/ 	.word	0x00000040
        /*020c*/ 	.short	0x0100
        /*020e*/ 	.byte	0x08
	.zero		1


	//   ....[17]....
        /*0210*/ 	.word	0x00000720
        /*0214*/ 	.word	0x000000ff
        /*0218*/ 	.word	0x00000180
        /*021c*/ 	.short	0x0100
        /*021e*/ 	.byte	0x08
	.zero		1


	//   ....[18]....
        /*0220*/ 	.word	0x00000730
        /*0224*/ 	.word	0x000000ff
        /*0228*/ 	.word	0x00000048
        /*022c*/ 	.short	0x0100
        /*022e*/ 	.byte	0x08
	.zero		1


	//   ....[19]....
        /*0230*/ 	.word	0x00000740
        /*0234*/ 	.word	0x000000ff
        /*0238*/ 	.word	0x00000188
        /*023c*/ 	.short	0x0100
        /*023e*/ 	.byte	0x08
	.zero		1


	//   ....[20]....
        /*0240*/ 	.word	0x00000750
        /*0244*/ 	.word	0x000000ff
        /*0248*/ 	.word	0x00000050
        /*024c*/ 	.short	0x0100
        /*024e*/ 	.byte	0x08
	.zero		1


	//   ....[21]....
        /*0250*/ 	.word	0x00000760
        /*0254*/ 	.word	0x000000ff
        /*0258*/ 	.word	0x00000190
        /*025c*/ 	.short	0x0100
        /*025e*/ 	.byte	0x08
	.zero		1


	//   ....[22]....
        /*0260*/ 	.word	0x00000770
        /*0264*/ 	.word	0x000000ff
        /*0268*/ 	.word	0x00000058
        /*026c*/ 	.short	0x0100
        /*026e*/ 	.byte	0x08
	.zero		1


	//   ....[23]....
        /*0270*/ 	.word	0x00000780
        /*0274*/ 	.word	0x000000ff
        /*0278*/ 	.word	0x00000198
        /*027c*/ 	.short	0x0100
        /*027e*/ 	.byte	0x08
	.zero		1


	//   ....[24]....
        /*0280*/ 	.word	0x00000790
        /*0284*/ 	.word	0x000000ff
        /*0288*/ 	.word	0x00000060
        /*028c*/ 	.short	0x0100
        /*028e*/ 	.byte	0x08
	.zero		1


	//   ....[25]....
        /*0290*/ 	.word	0x000007a0
        /*0294*/ 	.word	0x000000ff
        /*0298*/ 	.word	0x000001a0
        /*029c*/ 	.short	0x0100
        /*029e*/ 	.byte	0x08
	.zero		1


	//   ....[26]....
        /*02a0*/ 	.word	0x000007b0
        /*02a4*/ 	.word	0x000000ff
        /*02a8*/ 	.word	0x00000068
        /*02ac*/ 	.short	0x0100
        /*02ae*/ 	.byte	0x08
	.zero		1


	//   ....[27]....
        /*02b0*/ 	.word	0x000007c0
        /*02b4*/ 	.word	0x000000ff
        /*02b8*/ 	.word	0x000001a8
        /*02bc*/ 	.short	0x0100
        /*02be*/ 	.byte	0x08
	.zero		1


	//   ....[28]....
        /*02c0*/ 	.word	0x000007d0
        /*02c4*/ 	.word	0x000000ff
        /*02c8*/ 	.word	0x00000070
        /*02cc*/ 	.short	0x0100
        /*02ce*/ 	.byte	0x08
	.zero		1


	//   ....[29]....
        /*02d0*/ 	.word	0x000007e0
        /*02d4*/ 	.word	0x000000ff
        /*02d8*/ 	.word	0x000001b0
        /*02dc*/ 	.short	0x0100
        /*02de*/ 	.byte	0x08
	.zero		1


	//   ....[30]....
        /*02e0*/ 	.word	0x000007f0
        /*02e4*/ 	.word	0x000000ff
        /*02e8*/ 	.word	0x00000078
        /*02ec*/ 	.short	0x0100
        /*02ee*/ 	.byte	0x08
	.zero		1


	//   ....[31]....
        /*02f0*/ 	.word	0x00000800
        /*02f4*/ 	.word	0x000000ff
        /*02f8*/ 	.word	0x000001b8
        /*02fc*/ 	.short	0x0100
        /*02fe*/ 	.byte	0x08
	.zero		1


	//   ....[32]....
        /*0300*/ 	.word	0x00000810
        /*0304*/ 	.word	0x000000ff
        /*0308*/ 	.word	0x00000080
        /*030c*/ 	.short	0x0100
        /*030e*/ 	.byte	0x08
	.zero		1


	//   ....[33]....
        /*0310*/ 	.word	0x00000820
        /*0314*/ 	.word	0x000000ff
        /*0318*/ 	.word	0x000001c0
        /*031c*/ 	.short	0x0100
        /*031e*/ 	.byte	0x08
	.zero		1


	//   ....[34]....
        /*0320*/ 	.word	0x00000830
        /*0324*/ 	.word	0x000000ff
        /*0328*/ 	.word	0x00000088
        /*032c*/ 	.short	0x0100
        /*032e*/ 	.byte	0x08
	.zero		1


	//   ....[35]....
        /*0330*/ 	.word	0x00000840
        /*0334*/ 	.word	0x000000ff
        /*0338*/ 	.word	0x000001c8
        /*033c*/ 	.short	0x0100
        /*033e*/ 	.byte	0x08
	.zero		1


	//   ....[36]....
        /*0340*/ 	.word	0x00000850
        /*0344*/ 	.word	0x000000ff
        /*0348*/ 	.word	0x00000090
        /*034c*/ 	.short	0x0100
        /*034e*/ 	.byte	0x08
	.zero		1


	//   ....[37]....
        /*0350*/ 	.word	0x00000860
        /*0354*/ 	.word	0x000000ff
        /*0358*/ 	.word	0x000001d0
        /*035c*/ 	.short	0x0100
        /*035e*/ 	.byte	0x08
	.zero		1


	//   ....[38]....
        /*0360*/ 	.word	0x00000870
        /*0364*/ 	.word	0x000000ff
        /*0368*/ 	.word	0x00000098
        /*036c*/ 	.short	0x0100
        /*036e*/ 	.byte	0x08
	.zero		1


	//   ....[39]....
        /*0370*/ 	.word	0x00000880
        /*0374*/ 	.word	0x000000ff
        /*0378*/ 	.word	0x000001d8
        /*037c*/ 	.short	0x0100
        /*037e*/ 	.byte	0x08
	.zero		1


	//   ....[40]....
        /*0380*/ 	.word	0x00000890
        /*0384*/ 	.word	0x000000ff
        /*0388*/ 	.word	0x000000a0
        /*038c*/ 	.short	0x0100
        /*038e*/ 	.byte	0x08
	.zero		1


	//   ....[41]....
        /*0390*/ 	.word	0x000008a0
        /*0394*/ 	.word	0x000000ff
        /*0398*/ 	.word	0x000001e0
        /*039c*/ 	.short	0x0100
        /*039e*/ 	.byte	0x08
	.zero		1


	//   ....[42]....
        /*03a0*/ 	.word	0x000008b0
        /*03a4*/ 	.word	0x000000ff
        /*03a8*/ 	.word	0x000000a8
        /*03ac*/ 	.short	0x0100
        /*03ae*/ 	.byte	0x08
	.zero		1


	//   ....[43]....
        /*03b0*/ 	.word	0x000008c0
        /*03b4*/ 	.word	0x000000ff
        /*03b8*/ 	.word	0x000001e8
        /*03bc*/ 	.short	0x0100
        /*03be*/ 	.byte	0x08
	.zero		1


	//   ....[44]....
        /*03c0*/ 	.word	0x000008d0
        /*03c4*/ 	.word	0x000000ff
        /*03c8*/ 	.word	0x000000b0
        /*03cc*/ 	.short	0x0100
        /*03ce*/ 	.byte	0x08
	.zero		1


	//   ....[45]....
        /*03d0*/ 	.word	0x000008e0
        /*03d4*/ 	.word	0x000000ff
        /*03d8*/ 	.word	0x000001f0
        /*03dc*/ 	.short	0x0100
        /*03de*/ 	.byte	0x08
	.zero		1


	//   ....[46]....
        /*03e0*/ 	.word	0x000008f0
        /*03e4*/ 	.word	0x000000ff
        /*03e8*/ 	.word	0x000000b8
        /*03ec*/ 	.short	0x0100
        /*03ee*/ 	.byte	0x08
	.zero		1


	//   ....[47]....
        /*03f0*/ 	.word	0x00000900
        /*03f4*/ 	.word	0x000000ff
        /*03f8*/ 	.word	0x000001f8
        /*03fc*/ 	.short	0x0100
        /*03fe*/ 	.byte	0x08
	.zero		1


	//   ....[48]....
        /*0400*/ 	.word	0x00000910
        /*0404*/ 	.word	0x000000ff
        /*0408*/ 	.word	0x000000c0
        /*040c*/ 	.short	0x0100
        /*040e*/ 	.byte	0x08
	.zero		1


	//   ....[49]....
        /*0410*/ 	.word	0x00000920
        /*0414*/ 	.word	0x000000ff
        /*0418*/ 	.word	0x00000200
        /*041c*/ 	.short	0x0100
        /*041e*/ 	.byte	0x08
	.zero		1


	//   ....[50]....
        /*0420*/ 	.word	0x00000930
        /*0424*/ 	.word	0x000000ff
        /*0428*/ 	.word	0x000000c8
        /*042c*/ 	.short	0x0100
        /*042e*/ 	.byte	0x08
	.zero		1


	//   ....[51]....
        /*0430*/ 	.word	0x00000940
        /*0434*/ 	.word	0x000000ff
        /*0438*/ 	.word	0x00000208
        /*043c*/ 	.short	0x0100
        /*043e*/ 	.byte	0x08
	.zero		1


	//   ....[52]....
        /*0440*/ 	.word	0x00000950
        /*0444*/ 	.word	0x000000ff
        /*0448*/ 	.word	0x000000d0
        /*044c*/ 	.short	0x0100
        /*044e*/ 	.byte	0x08
	.zero		1


	//   ....[53]....
        /*0450*/ 	.word	0x00000960
        /*0454*/ 	.word	0x000000ff
        /*0458*/ 	.word	0x00000210
        /*045c*/ 	.short	0x0100
        /*045e*/ 	.byte	0x08
	.zero		1


	//   ....[54]....
        /*0460*/ 	.word	0x00000970
        /*0464*/ 	.word	0x000000ff
        /*0468*/ 	.word	0x000000d8
        /*046c*/ 	.short	0x0100
        /*046e*/ 	.byte	0x08
	.zero		1


	//   ....[55]....
        /*0470*/ 	.word	0x00000980
        /*0474*/ 	.word	0x000000ff
        /*0478*/ 	.word	0x00000218
        /*047c*/ 	.short	0x0100
        /*047e*/ 	.byte	0x08
	.zero		1


	//   ....[56]....
        /*0480*/ 	.word	0x00000990
        /*0484*/ 	.word	0x000000ff
        /*0488*/ 	.word	0x000000e0
        /*048c*/ 	.short	0x0100
        /*048e*/ 	.byte	0x08
	.zero		1


	//   ....[57]....
        /*0490*/ 	.word	0x000009a0
        /*0494*/ 	.word	0x000000ff
        /*0498*/ 	.word	0x00000220
        /*049c*/ 	.short	0x0100
        /*049e*/ 	.byte	0x08
	.zero		1


	//   ....[58]....
        /*04a0*/ 	.word	0x000009b0
        /*04a4*/ 	.word	0x000000ff
        /*04a8*/ 	.word	0x000000e8
        /*04ac*/ 	.short	0x0100
        /*04ae*/ 	.byte	0x08
	.zero		1


	//   ....[59]....
        /*04b0*/ 	.word	0x000009c0
        /*04b4*/ 	.word	0x000000ff
        /*04b8*/ 	.word	0x00000228
        /*04bc*/ 	.short	0x0100
        /*04be*/ 	.byte	0x08
	.zero		1


	//   ....[60]....
        /*04c0*/ 	.word	0x000009d0
        /*04c4*/ 	.word	0x000000ff
        /*04c8*/ 	.word	0x000000f0
        /*04cc*/ 	.short	0x0100
        /*04ce*/ 	.byte	0x08
	.zero		1


	//   ....[61]....
        /*04d0*/ 	.word	0x000009e0
        /*04d4*/ 	.word	0x000000ff
        /*04d8*/ 	.word	0x00000230
        /*04dc*/ 	.short	0x0100
        /*04de*/ 	.byte	0x08
	.zero		1


	//   ....[62]....
        /*04e0*/ 	.word	0x000009f0
        /*04e4*/ 	.word	0x000000ff
        /*04e8*/ 	.word	0x000000f8
        /*04ec*/ 	.short	0x0100
        /*04ee*/ 	.byte	0x08
	.zero		1


	//   ....[63]....
        /*04f0*/ 	.word	0x00000a00
        /*04f4*/ 	.word	0x000000ff
        /*04f8*/ 	.word	0x00000238
        /*04fc*/ 	.short	0x0100
        /*04fe*/ 	.byte	0x08
	.zero		1


	//   ....[64]....
        /*0500*/ 	.word	0x00000a10
        /*0504*/ 	.word	0x000000ff
        /*0508*/ 	.word	0x00000100
        /*050c*/ 	.short	0x0100
        /*050e*/ 	.byte	0x08
	.zero		1


	//   ....[65]....
        /*0510*/ 	.word	0x00000a20
        /*0514*/ 	.word	0x000000ff
        /*0518*/ 	.word	0x00000240
        /*051c*/ 	.short	0x0100
        /*051e*/ 	.byte	0x08
	.zero		1


	//   ....[66]....
        /*0520*/ 	.word	0x00000a30
        /*0524*/ 	.word	0x000000ff
        /*0528*/ 	.word	0x00000108
        /*052c*/ 	.short	0x0100
        /*052e*/ 	.byte	0x08
	.zero		1


	//   ....[67]....
        /*0530*/ 	.word	0x00000a40
        /*0534*/ 	.word	0x000000ff
        /*0538*/ 	.word	0x00000248
        /*053c*/ 	.short	0x0100
        /*053e*/ 	.byte	0x08
	.zero		1


	//   ....[68]....
        /*0540*/ 	.word	0x00000a50
        /*0544*/ 	.word	0x000000ff
        /*0548*/ 	.word	0x00000110
        /*054c*/ 	.short	0x0100
        /*054e*/ 	.byte	0x08
	.zero		1


	//   ....[69]....
        /*0550*/ 	.word	0x00000a60
        /*0554*/ 	.word	0x000000ff
        /*0558*/ 	.word	0x00000250
        /*055c*/ 	.short	0x0100
        /*055e*/ 	.byte	0x08
	.zero		1


	//   ....[70]....
        /*0560*/ 	.word	0x00000a70
        /*0564*/ 	.word	0x000000ff
        /*0568*/ 	.word	0x00000118
        /*056c*/ 	.short	0x0100
        /*056e*/ 	.byte	0x08
	.zero		1


	//   ....[71]....
        /*0570*/ 	.word	0x00000a80
        /*0574*/ 	.word	0x000000ff
        /*0578*/ 	.word	0x00000258
        /*057c*/ 	.short	0x0100
        /*057e*/ 	.byte	0x08
	.zero		1


	//   ....[72]....
        /*0580*/ 	.word	0x00000a90
        /*0584*/ 	.word	0x000000ff
        /*0588*/ 	.word	0x00000120
        /*058c*/ 	.short	0x0100
        /*058e*/ 	.byte	0x08
	.zero		1


	//   ....[73]....
        /*0590*/ 	.word	0x00000aa0
        /*0594*/ 	.word	0x000000ff
        /*0598*/ 	.word	0x00000260
        /*059c*/ 	.short	0x0100
        /*059e*/ 	.byte	0x08
	.zero		1


	//   ....[74]....
        /*05a0*/ 	.word	0x00000ab0
        /*05a4*/ 	.word	0x000000ff
        /*05a8*/ 	.word	0x00000128
        /*05ac*/ 	.short	0x0100
        /*05ae*/ 	.byte	0x08
	.zero		1


	//   ....[75]....
        /*05b0*/ 	.word	0x00000ac0
        /*05b4*/ 	.word	0x000000ff
        /*05b8*/ 	.word	0x00000268
        /*05bc*/ 	.short	0x0100
        /*05be*/ 	.byte	0x08
	.zero		1


	//   ....[76]....
        /*05c0*/ 	.word	0x00000ad0
        /*05c4*/ 	.word	0x000000ff
        /*05c8*/ 	.word	0x00000130
        /*05cc*/ 	.short	0x0100
        /*05ce*/ 	.byte	0x08
	.zero		1


	//   ....[77]....
        /*05d0*/ 	.word	0x00000ae0
        /*05d4*/ 	.word	0x000000ff
        /*05d8*/ 	.word	0x00000270
        /*05dc*/ 	.short	0x0100
        /*05de*/ 	.byte	0x08
	.zero		1


	//   ....[78]....
        /*05e0*/ 	.word	0x00000af0
        /*05e4*/ 	.word	0x000000ff
        /*05e8*/ 	.word	0x00000138
        /*05ec*/ 	.short	0x0100
        /*05ee*/ 	.byte	0x08
	.zero		1


	//   ....[79]....
        /*05f0*/ 	.word	0x00000b00
        /*05f4*/ 	.word	0x000000ff
        /*05f8*/ 	.word	0x00000278
        /*05fc*/ 	.short	0x0100
        /*05fe*/ 	.byte	0x08
	.zero		1


	//   ....[80]....
        /*0600*/ 	.word	0x00000c30
        /*0604*/ 	.word	0x000000ff
        /*0608*/ 	.word	0x00000280
        /*060c*/ 	.short	0x0100
        /*060e*/ 	.byte	0x09
	.zero		1


	//   ....[81]....
        /*0610*/ 	.word	0x00000c40
        /*0614*/ 	.word	0x000000ff
        /*0618*/ 	.word	0x00000298
        /*061c*/ 	.short	0x0100
        /*061e*/ 	.byte	0x09
	.zero		1


	//   ....[82]....
        /*0620*/ 	.word	0x00000c50
        /*0624*/ 	.word	0x000000ff
        /*0628*/ 	.word	0x00000288
        /*062c*/ 	.short	0x0100
        /*062e*/ 	.byte	0x09
	.zero		1


	//   ....[83]....
        /*0630*/ 	.word	0x00000c60
        /*0634*/ 	.word	0x000000ff
        /*0638*/ 	.word	0x000002a0
        /*063c*/ 	.short	0x0100
        /*063e*/ 	.byte	0x09
	.zero		1


	//   ....[84]....
        /*0640*/ 	.word	0x00000c70
        /*0644*/ 	.word	0x000000ff
        /*0648*/ 	.word	0x00000290
        /*064c*/ 	.short	0x0100
        /*064e*/ 	.byte	0x09
	.zero		1


	//   ....[85]....
        /*0650*/ 	.word	0x00000c80
        /*0654*/ 	.word	0x000000ff
        /*0658*/ 	.word	0x000002a8
        /*065c*/ 	.short	0x0100
        /*065e*/ 	.byte	0x09
	.zero		1


	//   ....[86]....
        /*0660*/ 	.word	0x00000d60
        /*0664*/ 	.word	0x000000ff
        /*0668*/ 	.word	0x000002b0
        /*066c*/ 	.short	0x0100
        /*066e*/ 	.byte	0x08
	.zero		1


	//   ....[87]....
        /*0670*/ 	.word	0x00000d70
        /*0674*/ 	.word	0x000000ff
        /*0678*/ 	.word	0x000002b8
        /*067c*/ 	.short	0x0100
        /*067e*/ 	.byte	0x08
	.zero		1


	//   ....[88]....
        /*0680*/ 	.word	0x00000ea0
        /*0684*/ 	.word	0x000000ff
        /*0688*/ 	.word	0x000002c0
        /*068c*/ 	.short	0x0100
        /*068e*/ 	.byte	0x08
	.zero		1


	//   ....[89]....
        /*0690*/ 	.word	0x00000eb0
        /*0694*/ 	.word	0x000000ff
        /*0698*/ 	.word	0x000002d0
        /*069c*/ 	.short	0x0100
        /*069e*/ 	.byte	0x08
	.zero		1


	//   ....[90]....
        /*06a0*/ 	.word	0x00000ec0
        /*06a4*/ 	.word	0x000000ff
        /*06a8*/ 	.word	0x000002c8
        /*06ac*/ 	.short	0x0100
        /*06ae*/ 	.byte	0x08
	.zero		1


	//   ....[91]....
        /*06b0*/ 	.word	0x00000ed0
        /*06b4*/ 	.word	0x000000ff
        /*06b8*/ 	.word	0x000002d8
        /*06bc*/ 	.short	0x0100
        /*06be*/ 	.byte	0x08
	.zero		1


	//   ....[92]....
        /*06c0*/ 	.word	0x00000ff0
        /*06c4*/ 	.word	0x000000ff
        /*06c8*/ 	.word	0x000002e0
        /*06cc*/ 	.short	0x0100
        /*06ce*/ 	.byte	0x09
	.zero		1


	//   ....[93]....
        /*06d0*/ 	.word	0x00001000
        /*06d4*/ 	.word	0x000000ff
        /*06d8*/ 	.word	0x00000300
        /*06dc*/ 	.short	0x0100
        /*06de*/ 	.byte	0x09
	.zero		1


	//   ....[94]....
        /*06e0*/ 	.word	0x00001010
        /*06e4*/ 	.word	0x000000ff
        /*06e8*/ 	.word	0x000002e8
        /*06ec*/ 	.short	0x0100
        /*06ee*/ 	.byte	0x09
	.zero		1


	//   ....[95]....
        /*06f0*/ 	.word	0x00001020
        /*06f4*/ 	.word	0x000000ff
        /*06f8*/ 	.word	0x00000308
        /*06fc*/ 	.short	0x0100
        /*06fe*/ 	.byte	0x09
	.zero		1


	//   ....[96]....
        /*0700*/ 	.word	0x00001030
        /*0704*/ 	.word	0x000000ff
        /*0708*/ 	.word	0x000002f0
        /*070c*/ 	.short	0x0100
        /*070e*/ 	.byte	0x09
	.zero		1


	//   ....[97]....
        /*0710*/ 	.word	0x00001040
        /*0714*/ 	.word	0x000000ff
        /*0718*/ 	.word	0x00000310
        /*071c*/ 	.short	0x0100
        /*071e*/ 	.byte	0x09
	.zero		1


	//   ....[98]....
        /*0720*/ 	.word	0x00001050
        /*0724*/ 	.word	0x000000ff
        /*0728*/ 	.word	0x000002f8
        /*072c*/ 	.short	0x0100
        /*072e*/ 	.byte	0x09
	.zero		1


	//   ....[99]....
        /*0730*/ 	.word	0x00001060
        /*0734*/ 	.word	0x000000ff
        /*0738*/ 	.word	0x00000318
        /*073c*/ 	.short	0x0100
        /*073e*/ 	.byte	0x09
	.zero		1


	//   ....[100]....
        /*0740*/ 	.word	0x00001150
        /*0744*/ 	.word	0x000000ff
        /*0748*/ 	.word	0x00000320
        /*074c*/ 	.short	0x0100
        /*074e*/ 	.byte	0x08
	.zero		1


	//   ....[101]....
        /*0750*/ 	.word	0x00001160
        /*0754*/ 	.word	0x000000ff
        /*0758*/ 	.word	0x00000330
        /*075c*/ 	.short	0x0100
        /*075e*/ 	.byte	0x08
	.zero		1


	//   ....[102]....
        /*0760*/ 	.word	0x00001170
        /*0764*/ 	.word	0x000000ff
        /*0768*/ 	.word	0x00000328
        /*076c*/ 	.short	0x0100
        /*076e*/ 	.byte	0x08
	.zero		1


	//   ....[103]....
        /*0770*/ 	.word	0x00001180
        /*0774*/ 	.word	0x000000ff
        /*0778*/ 	.word	0x00000338
        /*077c*/ 	.short	0x0100
        /*077e*/ 	.byte	0x08
	.zero		1


	//   ....[104]....
        /*0780*/ 	.word	0x00001270
        /*0784*/ 	.word	0x000000ff
        /*0788*/ 	.word	0x00000340
        /*078c*/ 	.short	0x0100
        /*078e*/ 	.byte	0x06
	.zero		1


	//   ....[105]....
        /*0790*/ 	.word	0x00001c80
        /*0794*/ 	.word	0x00000002
        /*0798*/ 	.word	0x00000330
        /*079c*/ 	.short	0x010a
        /*079e*/ 	.byte	0xff
	.zero		1


	//   ....[106]....
        /*07a0*/ 	.word	0x00001cb0
        /*07a4*/ 	.word	0x00000002
        /*07a8*/ 	.word	0x00000320
        /*07ac*/ 	.short	0x0101
        /*07ae*/ 	.byte	0xff
	.zero		1


	//   ....[107]....
        /*07b0*/ 	.word	0x00001d80
        /*07b4*/ 	.word	0x000000ff
        /*07b8*/ 	.word	0x00000140
        /*07bc*/ 	.short	0x010a
        /*07be*/ 	.byte	0x08
	.zero		1


	//   ....[108]....
        /*07c0*/ 	.word	0x00001e80
        /*07c4*/ 	.word	0x000000ff
        /*07c8*/ 	.word	0x00000140
        /*07cc*/ 	.short	0x010a
        /*07ce*/ 	.byte	0x21
	.zero		1


	//   ....[109]....
        /*07d0*/ 	.word	0x00002030
        /*07d4*/ 	.word	0x000000ff
        /*07d8*/ 	.word	0x00000140
        /*07dc*/ 	.short	0x010a
        /*07de*/ 	.byte	0x08
	.zero		1


	//   ....[110]....
        /*07e0*/ 	.word	0x00002130
        /*07e4*/ 	.word	0x000000ff
        /*07e8*/ 	.word	0x000002b8
        /*07ec*/ 	.short	0x0101
        /*07ee*/ 	.byte	0x04
	.zero		1


	//   ....[111]....
        /*07f0*/ 	.word	0x00002150
        /*07f4*/ 	.word	0x000000ff
        /*07f8*/ 	.word	0x00000140
        /*07fc*/ 	.short	0x010a
        /*07fe*/ 	.byte	0x08
	.zero		1


	//   ....[112]....
        /*0800*/ 	.word	0x000021d0
        /*0804*/ 	.word	0x000000ff
        /*0808*/ 	.word	0x00000140
        /*080c*/ 	.short	0x010a
        /*080e*/ 	.byte	0x11
	.zero		1


	//   ....[113]....
        /*0810*/ 	.word	0x00002360
        /*0814*/ 	.word	0x000000ff
        /*0818*/ 	.word	0x00000140
        /*081c*/ 	.short	0x010a
        /*081e*/ 	.byte	0x08
	.zero		1


	//   ....[114]....
        /*0820*/ 	.word	0x000024b0
        /*0824*/ 	.word	0x00000002
        /*0828*/ 	.word	0x000002c0
        /*082c*/ 	.short	0x010a
        /*082e*/ 	.byte	0xff
	.zero		1


	//   ....[115]....
        /*0830*/ 	.word	0x00002570
        /*0834*/ 	.word	0x00000002
        /*0838*/ 	.word	0x00000000
        /*083c*/ 	.short	0x0101
        /*083e*/ 	.byte	0xff
	.zero		1


	//   ....[116]....
        /*0840*/ 	.word	0x00002ad0
        /*0844*/ 	.word	0x000000ff
        /*0848*/ 	.word	0x00000000
        /*084c*/ 	.short	0x010a
        /*084e*/ 	.byte	0x05
	.zero		1


	//   ....[117]....
        /*0850*/ 	.word	0x00002b60
        /*0854*/ 	.word	0x000000ff
        /*0858*/ 	.word	0x00000000
        /*085c*/ 	.short	0x010a
        /*085e*/ 	.byte	0x05
	.zero		1


	//   ....[118]....
        /*0860*/ 	.word	0x00002bf0
        /*0864*/ 	.word	0x000000ff
        /*0868*/ 	.word	0x00000000
        /*086c*/ 	.short	0x010a
        /*086e*/ 	.byte	0x05
	.zero		1


	//   ....[119]....
        /*0870*/ 	.word	0x00002c80
        /*0874*/ 	.word	0x000000ff
        /*0878*/ 	.word	0x00000000
        /*087c*/ 	.short	0x010a
        /*087e*/ 	.byte	0x05
	.zero		1


	//   ....[120]....
        /*0880*/ 	.word	0x00002d10
        /*0884*/ 	.word	0x000000ff
        /*0888*/ 	.word	0x00000000
        /*088c*/ 	.short	0x010a
        /*088e*/ 	.byte	0x05
	.zero		1


	//   ....[121]....
        /*0890*/ 	.word	0x00002da0
        /*0894*/ 	.word	0x000000ff
        /*0898*/ 	.word	0x00000000
        /*089c*/ 	.short	0x010a
        /*089e*/ 	.byte	0x05
	.zero		1


	//   ....[122]....
        /*08a0*/ 	.word	0x00002e30
        /*08a4*/ 	.word	0x000000ff
        /*08a8*/ 	.word	0x00000000
        /*08ac*/ 	.short	0x010a
        /*08ae*/ 	.byte	0x05
	.zero		1


	//   ....[123]....
        /*08b0*/ 	.word	0x00002ec0
        /*08b4*/ 	.word	0x000000ff
        /*08b8*/ 	.word	0x00000000
        /*08bc*/ 	.short	0x010a
        /*08be*/ 	.byte	0x05
	.zero		1


	//   ....[124]....
        /*08c0*/ 	.word	0x00002f50
        /*08c4*/ 	.word	0x000000ff
        /*08c8*/ 	.word	0x00000000
        /*08cc*/ 	.short	0x010a
        /*08ce*/ 	.byte	0x05
	.zero		1


	//   ....[125]....
        /*08d0*/ 	.word	0x00002fe0
        /*08d4*/ 	.word	0x000000ff
        /*08d8*/ 	.word	0x00000000
        /*08dc*/ 	.short	0x010a
        /*08de*/ 	.byte	0x05
	.zero		1


	//   ....[126]....
        /*08e0*/ 	.word	0x00003070
        /*08e4*/ 	.word	0x000000ff
        /*08e8*/ 	.word	0x00000000
        /*08ec*/ 	.short	0x010a
        /*08ee*/ 	.byte	0x05
	.zero		1


	//   ....[127]....
        /*08f0*/ 	.word	0x00003100
        /*08f4*/ 	.word	0x000000ff
        /*08f8*/ 	.word	0x00000000
        /*08fc*/ 	.short	0x010a
        /*08fe*/ 	.byte	0x05
	.zero		1


	//   ....[128]....
        /*0900*/ 	.word	0x00003190
        /*0904*/ 	.word	0x000000ff
        /*0908*/ 	.word	0x00000000
        /*090c*/ 	.short	0x010a
        /*090e*/ 	.byte	0x05
	.zero		1


	//   ....[129]....
        /*0910*/ 	.word	0x00003220
        /*0914*/ 	.word	0x000000ff
        /*0918*/ 	.word	0x00000000
        /*091c*/ 	.short	0x010a
        /*091e*/ 	.byte	0x05
	.zero		1


	//   ....[130]....
        /*0920*/ 	.word	0x000032b0
        /*0924*/ 	.word	0x000000ff
        /*0928*/ 	.word	0x00000000
        /*092c*/ 	.short	0x010a
        /*092e*/ 	.byte	0x05
	.zero		1


	//   ....[131]....
        /*0930*/ 	.word	0x00003340
        /*0934*/ 	.word	0x000000ff
        /*0938*/ 	.word	0x00000000
        /*093c*/ 	.short	0x010a
        /*093e*/ 	.byte	0x05
	.zero		1


	//   ....[132]....
        /*0940*/ 	.word	0x000033d0
        /*0944*/ 	.word	0x000000ff
        /*0948*/ 	.word	0x00000000
        /*094c*/ 	.short	0x010a
        /*094e*/ 	.byte	0x05
	.zero		1


	//   ....[133]....
        /*0950*/ 	.word	0x00003460
        /*0954*/ 	.word	0x000000ff
        /*0958*/ 	.word	0x00000000
        /*095c*/ 	.short	0x010a
        /*095e*/ 	.byte	0x05
	.zero		1


	//   ....[134]....
        /*0960*/ 	.word	0x000034f0
        /*0964*/ 	.word	0x000000ff
        /*0968*/ 	.word	0x00000000
        /*096c*/ 	.short	0x010a
        /*096e*/ 	.byte	0x05
	.zero		1


	//   ....[135]....
        /*0970*/ 	.word	0x00003580
        /*0974*/ 	.word	0x000000ff
        /*0978*/ 	.word	0x00000000
        /*097c*/ 	.short	0x010a
        /*097e*/ 	.byte	0x05
	.zero		1


	//   ....[136]....
        /*0980*/ 	.word	0x00003610
        /*0984*/ 	.word	0x000000ff
        /*0988*/ 	.word	0x00000000
        /*098c*/ 	.short	0x010a
        /*098e*/ 	.byte	0x05
	.zero		1


	//   ....[137]....
        /*0990*/ 	.word	0x000036a0
        /*0994*/ 	.word	0x000000ff
        /*0998*/ 	.word	0x00000000
        /*099c*/ 	.short	0x010a
        /*099e*/ 	.byte	0x05
	.zero		1


	//   ....[138]....
        /*09a0*/ 	.word	0x00003730
        /*09a4*/ 	.word	0x000000ff
        /*09a8*/ 	.word	0x00000000
        /*09ac*/ 	.short	0x010a
        /*09ae*/ 	.byte	0x05
	.zero		1


	//   ....[139]....
        /*09b0*/ 	.word	0x000037c0
        /*09b4*/ 	.word	0x000000ff
        /*09b8*/ 	.word	0x00000000
        /*09bc*/ 	.short	0x010a
        /*09be*/ 	.byte	0x05
	.zero		1


	//   ....[140]....
        /*09c0*/ 	.word	0x00003850
        /*09c4*/ 	.word	0x000000ff
        /*09c8*/ 	.word	0x00000000
        /*09cc*/ 	.short	0x010a
        /*09ce*/ 	.byte	0x05
	.zero		1


	//   ....[141]....
        /*09d0*/ 	.word	0x000038e0
        /*09d4*/ 	.word	0x000000ff
        /*09d8*/ 	.word	0x00000000
        /*09dc*/ 	.short	0x010a
        /*09de*/ 	.byte	0x05
	.zero		1


	//   ....[142]....
        /*09e0*/ 	.word	0x00003970
        /*09e4*/ 	.word	0x000000ff
        /*09e8*/ 	.word	0x00000000
        /*09ec*/ 	.short	0x010a
        /*09ee*/ 	.byte	0x05
	.zero		1


	//   ....[143]....
        /*09f0*/ 	.word	0x00003a00
        /*09f4*/ 	.word	0x000000ff
        /*09f8*/ 	.word	0x00000000
        /*09fc*/ 	.short	0x010a
        /*09fe*/ 	.byte	0x05
	.zero		1


	//   ....[144]....
        /*0a00*/ 	.word	0x00003a90
        /*0a04*/ 	.word	0x000000ff
        /*0a08*/ 	.word	0x00000000
        /*0a0c*/ 	.short	0x010a
        /*0a0e*/ 	.byte	0x05
	.zero		1


	//   ....[145]....
        /*0a10*/ 	.word	0x00003b20
        /*0a14*/ 	.word	0x000000ff
        /*0a18*/ 	.word	0x00000000
        /*0a1c*/ 	.short	0x010a
        /*0a1e*/ 	.byte	0x05
	.zero		1


	//   ....[146]....
        /*0a20*/ 	.word	0x00003bb0
        /*0a24*/ 	.word	0x000000ff
        /*0a28*/ 	.word	0x00000000
        /*0a2c*/ 	.short	0x010a
        /*0a2e*/ 	.byte	0x05
	.zero		1


	//   ....[147]....
        /*0a30*/ 	.word	0x00003c40
        /*0a34*/ 	.word	0x000000ff
        /*0a38*/ 	.word	0x00000000
        /*0a3c*/ 	.short	0x010a
        /*0a3e*/ 	.byte	0x05
	.zero		1


	//   ....[148]....
        /*0a40*/ 	.word	0x00003cd0
        /*0a44*/ 	.word	0x000000ff
        /*0a48*/ 	.word	0x00000000
        /*0a4c*/ 	.short	0x010a
        /*0a4e*/ 	.byte	0x05
	.zero		1


	//   ....[149]....
        /*0a50*/ 	.word	0x00003d60
        /*0a54*/ 	.word	0x000000ff
        /*0a58*/ 	.word	0x00000000
        /*0a5c*/ 	.short	0x010a
        /*0a5e*/ 	.byte	0x05
	.zero		1


	//   ....[150]....
        /*0a60*/ 	.word	0x00003df0
        /*0a64*/ 	.word	0x000000ff
        /*0a68*/ 	.word	0x00000000
        /*0a6c*/ 	.short	0x010a
        /*0a6e*/ 	.byte	0x05
	.zero		1


	//   ....[151]....
        /*0a70*/ 	.word	0x00003e80
        /*0a74*/ 	.word	0x000000ff
        /*0a78*/ 	.word	0x00000000
        /*0a7c*/ 	.short	0x010a
        /*0a7e*/ 	.byte	0x05
	.zero		1


	//   ....[152]....
        /*0a80*/ 	.word	0x00003f10
        /*0a84*/ 	.word	0x000000ff
        /*0a88*/ 	.word	0x00000000
        /*0a8c*/ 	.short	0x010a
        /*0a8e*/ 	.byte	0x05
	.zero		1


	//   ....[153]....
        /*0a90*/ 	.word	0x00003fa0
        /*0a94*/ 	.word	0x000000ff
        /*0a98*/ 	.word	0x00000000
        /*0a9c*/ 	.short	0x010a
        /*0a9e*/ 	.byte	0x05
	.zero		1


	//   ....[154]....
        /*0aa0*/ 	.word	0x00004030
        /*0aa4*/ 	.word	0x000000ff
        /*0aa8*/ 	.word	0x00000000
        /*0aac*/ 	.short	0x010a
        /*0aae*/ 	.byte	0x05
	.zero		1


	//   ....[155]....
        /*0ab0*/ 	.word	0x000040d0
        /*0ab4*/ 	.word	0x00000000
        /*0ab8*/ 	.word	0x00000000
        /*0abc*/ 	.short	0x010a
        /*0abe*/ 	.byte	0xff
	.zero		1


	//   ....[156]....
        /*0ac0*/ 	.word	0x00004200
        /*0ac4*/ 	.word	0x00000000
        /*0ac8*/ 	.word	0x00000320
        /*0acc*/ 	.short	0x010a
        /*0ace*/ 	.byte	0xff
	.zero		1


	//   ....[157]....
        /*0ad0*/ 	.word	0x00004270
        /*0ad4*/ 	.word	0x00000000
        /*0ad8*/ 	.word	0x00000000
        /*0adc*/ 	.short	0x0101
        /*0ade*/ 	.byte	0xff
	.zero		1


	//   ....[158]....
        /*0ae0*/ 	.word	0x00004290
        /*0ae4*/ 	.word	0x000000ff
        /*0ae8*/ 	.word	0x000002d0
        /*0aec*/ 	.short	0x010a
        /*0aee*/ 	.byte	0x05
	.zero		1


	//   ....[159]....
        /*0af0*/ 	.word	0x000043b0
        /*0af4*/ 	.word	0x00000000
        /*0af8*/ 	.word	0x000002c0
        /*0afc*/ 	.short	0x010a
        /*0afe*/ 	.byte	0xff
	.zero		1


	//   ....[160]....
        /*0b00*/ 	.word	0x000044b0
        /*0b04*/ 	.word	0x00000000
        /*0b08*/ 	.word	0x00000000
        /*0b0c*/ 	.short	0x0101
        /*0b0e*/ 	.byte	0xff
	.zero		1


	//   ....[161]....
        /*0b10*/ 	.word	0x00004540
        /*0b14*/ 	.word	0x000000ff
        /*0b18*/ 	.word	0x000002d0
        /*0b1c*/ 	.short	0x0106
        /*0b1e*/ 	.byte	0x05
	.zero		1


	//   ....[162]....
        /*0b20*/ 	.word	0x00004560
        /*0b24*/ 	.word	0x000000ff
        /*0b28*/ 	.word	0x000002d0
        /*0b2c*/ 	.short	0x010a
        /*0b2e*/ 	.byte	0x05
	.zero		1


	//   ....[163]....
        /*0b30*/ 	.word	0x000045f0
        /*0b34*/ 	.word	0x000000ff
        /*0b38*/ 	.word	0x000002d0
        /*0b3c*/ 	.short	0x0106
        /*0b3e*/ 	.byte	0x04
	.zero		1


	//   ....[164]....
        /*0b40*/ 	.word	0x00004630
        /*0b44*/ 	.word	0x00000000
        /*0b48*/ 	.word	0x000002d0
        /*0b4c*/ 	.short	0x010a
        /*0b4e*/ 	.byte	0xff
	.zero		1


	//   ....[165]....
        /*0b50*/ 	.word	0x00004870
        /*0b54*/ 	.word	0x000000ff
        /*0b58*/ 	.word	0x00000008
        /*0b5c*/ 	.short	0x010a
        /*0b5e*/ 	.byte	0x06
	.zero		1


	//   ....[166]....
        /*0b60*/ 	.word	0x00004890
        /*0b64*/ 	.word	0x000000ff
        /*0b68*/ 	.word	0x00000008
        /*0b6c*/ 	.short	0x010a
        /*0b6e*/ 	.byte	0x06
	.zero		1


	//   ....[167]....
        /*0b70*/ 	.word	0x00004a20
        /*0b74*/ 	.word	0x000000ff
        /*0b78*/ 	.word	0x00000008
        /*0b7c*/ 	.short	0x010a
        /*0b7e*/ 	.byte	0x06
	.zero		1


	//   ....[168]....
        /*0b80*/ 	.word	0x00004a40
        /*0b84*/ 	.word	0x000000ff
        /*0b88*/ 	.word	0x00000008
        /*0b8c*/ 	.short	0x010a
        /*0b8e*/ 	.byte	0x06
	.zero		1


	//   ....[169]....
        /*0b90*/ 	.word	0x00004b00
        /*0b94*/ 	.word	0x000000ff
        /*0b98*/ 	.word	0x00000000
        /*0b9c*/ 	.short	0x0101
        /*0b9e*/ 	.byte	0x07
	.zero		1


	//   ....[170]....
        /*0ba0*/ 	.word	0x00004de0
        /*0ba4*/ 	.word	0x00000000
        /*0ba8*/ 	.word	0x000002c0
        /*0bac*/ 	.short	0x010a
        /*0bae*/ 	.byte	0xff
	.zero		1


	//   ....[171]....
        /*0bb0*/ 	.word	0x00004ea0
        /*0bb4*/ 	.word	0x00000000
        /*0bb8*/ 	.word	0x00000000
        /*0bbc*/ 	.short	0x0101
        /*0bbe*/ 	.byte	0xff
	.zero		1


	//   ....[172]....
        /*0bc0*/ 	.word	0x00004f50
        /*0bc4*/ 	.word	0x000000ff
        /*0bc8*/ 	.word	0x00000000
        /*0bcc*/ 	.short	0x010a
        /*0bce*/ 	.byte	0x06
	.zero		1


	//   ....[173]....
        /*0bd0*/ 	.word	0x00004f60
        /*0bd4*/ 	.word	0x000000ff
        /*0bd8*/ 	.word	0x00000300
        /*0bdc*/ 	.short	0x010a
        /*0bde*/ 	.byte	0x0b
	.zero		1


	//   ....[174]....
        /*0be0*/ 	.word	0x00005020
        /*0be4*/ 	.word	0x000000ff
        /*0be8*/ 	.word	0x00000000
        /*0bec*/ 	.short	0x010a
        /*0bee*/ 	.byte	0x09
	.zero		1


	//   ....[175]....
        /*0bf0*/ 	.word	0x00005160
        /*0bf4*/ 	.word	0x000000ff
        /*0bf8*/ 	.word	0x00000000
        /*0bfc*/ 	.short	0x010a
        /*0bfe*/ 	.byte	0x06
	.zero		1


	//   ....[176]....
        /*0c00*/ 	.word	0x00005360
        /*0c04*/ 	.word	0x000000ff
        /*0c08*/ 	.word	0x00000000
        /*0c0c*/ 	.short	0x010a
        /*0c0e*/ 	.byte	0x07
	.zero		1


	//   ....[177]....
        /*0c10*/ 	.word	0x000053f0
        /*0c14*/ 	.word	0x000000ff
        /*0c18*/ 	.word	0x00000000
        /*0c1c*/ 	.short	0x010a
        /*0c1e*/ 	.byte	0x07
	.zero		1


	//   ....[178]....
        /*0c20*/ 	.word	0x00005480
        /*0c24*/ 	.word	0x000000ff
        /*0c28*/ 	.word	0x00000000
        /*0c2c*/ 	.short	0x010a
        /*0c2e*/ 	.byte	0x07
	.zero		1


	//   ....[179]....
        /*0c30*/ 	.word	0x00005520
        /*0c34*/ 	.word	0x00000000
        /*0c38*/ 	.word	0x00000000
        /*0c3c*/ 	.short	0x010a
        /*0c3e*/ 	.byte	0xff
	.zero		1


	//   ....[180]....
        /*0c40*/ 	.word	0x00005560
        /*0c44*/ 	.word	0x00000000
        /*0c48*/ 	.word	0x00000000
        /*0c4c*/ 	.short	0x010a
        /*0c4e*/ 	.byte	0xff
	.zero		1


	//   ....[181]....
        /*0c50*/ 	.word	0x000055d0
        /*0c54*/ 	.word	0x000000ff
        /*0c58*/ 	.word	0x00000000
        /*0c5c*/ 	.short	0x0101
        /*0c5e*/ 	.byte	0x05
	.zero		1


	//   ....[182]....
        /*0c60*/ 	.word	0x00005610
        /*0c64*/ 	.word	0x000000ff
        /*0c68*/ 	.word	0x00000340
        /*0c6c*/ 	.short	0x010a
        /*0c6e*/ 	.byte	0x08
	.zero		1


	//   ....[183]....
        /*0c70*/ 	.word	0x00005660
        /*0c74*/ 	.word	0x000000ff
        /*0c78*/ 	.word	0x00000000
        /*0c7c*/ 	.short	0x0101
        /*0c7e*/ 	.byte	0x05
	.zero		1


	//   ....[184]....
        /*0c80*/ 	.word	0x00005a70
        /*0c84*/ 	.word	0x00000000
        /*0c88*/ 	.word	0x000002c0
        /*0c8c*/ 	.short	0x010a
        /*0c8e*/ 	.byte	0xff
	.zero		1


	//   ....[185]....
        /*0c90*/ 	.word	0x00005b30
        /*0c94*/ 	.word	0x00000000
        /*0c98*/ 	.word	0x00000000
        /*0c9c*/ 	.short	0x0101
        /*0c9e*/ 	.byte	0xff
	.zero		1


	//   ....[186]....
        /*0ca0*/ 	.word	0x00005e50
        /*0ca4*/ 	.word	0x000000ff
        /*0ca8*/ 	.word	0x000002b8
        /*0cac*/ 	.short	0x010a
        /*0cae*/ 	.byte	0x06
	.zero		1


	//   ....[187]....
        /*0cb0*/ 	.word	0x00006070
        /*0cb4*/ 	.word	0x000000ff
        /*0cb8*/ 	.word	0x00000298
        /*0cbc*/ 	.short	0x010a
        /*0cbe*/ 	.byte	0x0f
	.zero		1


	//   ....[188]....
        /*0cc0*/ 	.word	0x00006270
        /*0cc4*/ 	.word	0x000000ff
        /*0cc8*/ 	.word	0x00000280
        /*0ccc*/ 	.short	0x010b
        /*0cce*/ 	.byte	0x0f
	.zero		1


	//   ....[189]....
        /*0cd0*/ 	.word	0x000062c0
        /*0cd4*/ 	.word	0x000000ff
        /*0cd8*/ 	.word	0x00000000
        /*0cdc*/ 	.short	0x0101
        /*0cde*/ 	.byte	0x10
	.zero		1


	//   ....[190]....
        /*0ce0*/ 	.word	0x00006300
        /*0ce4*/ 	.word	0x000000ff
        /*0ce8*/ 	.word	0x00000298
        /*0cec*/ 	.short	0x010a
        /*0cee*/ 	.byte	0x0d
	.zero		1


	//   ....[191]....
        /*0cf0*/ 	.word	0x00006540
        /*0cf4*/ 	.word	0x000000ff
        /*0cf8*/ 	.word	0x00000280
        /*0cfc*/ 	.short	0x010b
        /*0cfe*/ 	.byte	0x0d
	.zero		1


	//   ....[192]....
        /*0d00*/ 	.word	0x000065b0
        /*0d04*/ 	.word	0x000000ff
        /*0d08*/ 	.word	0x00000000
        /*0d0c*/ 	.short	0x0101
        /*0d0e*/ 	.byte	0x0f
	.zero		1


	//   ....[193]....
        /*0d10*/ 	.word	0x00006600
        /*0d14*/ 	.word	0x000000ff
        /*0d18*/ 	.word	0x00000000
        /*0d1c*/ 	.short	0x010a
        /*0d1e*/ 	.byte	0x04
	.zero		1


	//   ....[194]....
        /*0d20*/ 	.word	0x00006690
        /*0d24*/ 	.word	0x000000ff
        /*0d28*/ 	.word	0x00000000
        /*0d2c*/ 	.short	0x010a
        /*0d2e*/ 	.byte	0x04
	.zero		1


	//   ....[195]....
        /*0d30*/ 	.word	0x00006730
        /*0d34*/ 	.word	0x00000000
        /*0d38*/ 	.word	0x00000000
        /*0d3c*/ 	.short	0x010a
        /*0d3e*/ 	.byte	0xff
	.zero		1


	//   ....[196]....
        /*0d40*/ 	.word	0x00006a70
        /*0d44*/ 	.word	0x00000000
        /*0d48*/ 	.word	0x000002c0
        /*0d4c*/ 	.short	0x010a
        /*0d4e*/ 	.byte	0xff
	.zero		1


	//   ....[197]....
        /*0d50*/ 	.word	0x00006b80
        /*0d54*/ 	.word	0x00000000
        /*0d58*/ 	.word	0x00000000
        /*0d5c*/ 	.short	0x0101
        /*0d5e*/ 	.byte	0xff
	.zero		1


	//   ....[198]....
        /*0d60*/ 	.word	0x00007620
        /*0d64*/ 	.word	0x00000000
        /*0d68*/ 	.word	0x00000280
        /*0d6c*/ 	.short	0x010a
        /*0d6e*/ 	.byte	0xff
	.zero		1


	//   ....[199]....
        /*0d70*/ 	.word	0x00007690
        /*0d74*/ 	.word	0x0000006a
        /*0d78*/ 	.word	0x000002e0
        /*0d7c*/ 	.short	0x010a
        /*0d7e*/ 	.byte	0xff
	.zero		1


	//   ....[200]....
        /*0d80*/ 	.word	0x00007780
        /*0d84*/ 	.word	0x00000000
        /*0d88*/ 	.word	0x00000280
        /*0d8c*/ 	.short	0x010a
        /*0d8e*/ 	.byte	0xff
	.zero		1


	//   ....[201]....
        /*0d90*/ 	.word	0x000078b0
        /*0d94*/ 	.word	0x0000006a
        /*0d98*/ 	.word	0x000002e0
        /*0d9c*/ 	.short	0x010a
        /*0d9e*/ 	.byte	0xff
	.zero		1


	//   ....[202]....
        /*0da0*/ 	.word	0x000083c0
        /*0da4*/ 	.word	0x00000000
        /*0da8*/ 	.word	0x00000000
        /*0dac*/ 	.short	0x0101
        /*0dae*/ 	.byte	0xff
	.zero		1


	//   ....[203]....
        /*0db0*/ 	.word	0x000083d0
        /*0db4*/ 	.word	0x00000002
        /*0db8*/ 	.word	0x00000280
        /*0dbc*/ 	.short	0x010a
        /*0dbe*/ 	.byte	0xff
	.zero		1


	//   ....[204]....
        /*0dc0*/ 	.word	0x000084a0
        /*0dc4*/ 	.word	0x00000002
        /*0dc8*/ 	.word	0x00000280
        /*0dcc*/ 	.short	0x010a
        /*0dce*/ 	.byte	0xff
	.zero		1


	//   ....[205]....
        /*0dd0*/ 	.word	0x00008920
        /*0dd4*/ 	.word	0x0000006a
        /*0dd8*/ 	.word	0x00000000
        /*0ddc*/ 	.short	0x0101
        /*0dde*/ 	.byte	0xff
	.zero		1


	//   ....[206]....
        /*0de0*/ 	.word	0x00009130
        /*0de4*/ 	.word	0x00000000
        /*0de8*/ 	.word	0x00000000
        /*0dec*/ 	.short	0x0101
        /*0dee*/ 	.byte	0xff
	.zero		1


	//   ....[207]....
        /*0df0*/ 	.word	0x000093a0
        /*0df4*/ 	.word	0x000000ff
        /*0df8*/ 	.word	0x00000000
        /*0dfc*/ 	.short	0x0101
        /*0dfe*/ 	.byte	0x04
	.zero		1


	//   ....[208]....
        /*0e00*/ 	.word	0x000093c0
        /*0e04*/ 	.word	0x00000002
        /*0e08*/ 	.word	0x00000330
        /*0e0c*/ 	.short	0x010a
        /*0e0e*/ 	.byte	0xff
	.zero		1


	//   ....[209]....
        /*0e10*/ 	.word	0x00009420
        /*0e14*/ 	.word	0x00000002
        /*0e18*/ 	.word	0x00000140
        /*0e1c*/ 	.short	0x010a
        /*0e1e*/ 	.byte	0xff
	.zero		1


	//   ....[210]....
        /*0e20*/ 	.word	0x00009480
        /*0e24*/ 	.word	0x00000002
        /*0e28*/ 	.word	0x00000140
        /*0e2c*/ 	.short	0x010a
        /*0e2e*/ 	.byte	0xff
	.zero		1


	//   ....[211]....
        /*0e30*/ 	.word	0x000094d0
        /*0e34*/ 	.word	0x00000002
        /*0e38*/ 	.word	0x000002c0
        /*0e3c*/ 	.short	0x010a
        /*0e3e*/ 	.byte	0xff
	.zero		1


	//   ....[212]....
        /*0e40*/ 	.word	0x00009530
        /*0e44*/ 	.word	0x00000000
        /*0e48*/ 	.word	0x00000000
        /*0e4c*/ 	.short	0x010a
        /*0e4e*/ 	.byte	0xff
	.zero		1


	//   ....[213]....
        /*0e50*/ 	.word	0x00009590
        /*0e54*/ 	.word	0x00000000
        /*0e58*/ 	.word	0x00000000
        /*0e5c*/ 	.short	0x010a
        /*0e5e*/ 	.byte	0xff
	.zero		1


	//   ....[214]....
        /*0e60*/ 	.word	0x000095f0
        /*0e64*/ 	.word	0x00000000
        /*0e68*/ 	.word	0x00000000
        /*0e6c*/ 	.short	0x010a
        /*0e6e*/ 	.byte	0xff
	.zero		1


	//   ....[215]....
        /*0e70*/ 	.word	0x00009650
        /*0e74*/ 	.word	0x00000000
        /*0e78*/ 	.word	0x00000000
        /*0e7c*/ 	.short	0x010a
        /*0e7e*/ 	.byte	0xff
	.zero		1


	//   ....[216]....
        /*0e80*/ 	.word	0x000096b0
        /*0e84*/ 	.word	0x00000000
        /*0e88*/ 	.word	0x00000000
        /*0e8c*/ 	.short	0x010a
        /*0e8e*/ 	.byte	0xff
	.zero		1


	//   ....[217]....
        /*0e90*/ 	.word	0x00009710
        /*0e94*/ 	.word	0x00000000
        /*0e98*/ 	.word	0x00000000
        /*0e9c*/ 	.short	0x010a
        /*0e9e*/ 	.byte	0xff
	.zero		1


	//   ....[218]....
        /*0ea0*/ 	.word	0x00009770
        /*0ea4*/ 	.word	0x00000000
        /*0ea8*/ 	.word	0x00000000
        /*0eac*/ 	.short	0x010a
        /*0eae*/ 	.byte	0xff
	.zero		1


	//   ....[219]....
        /*0eb0*/ 	.word	0x000097d0
        /*0eb4*/ 	.word	0x00000000
        /*0eb8*/ 	.word	0x00000000
        /*0ebc*/ 	.short	0x010a
        /*0ebe*/ 	.byte	0xff
	.zero		1


	//   ....[220]....
        /*0ec0*/ 	.word	0x00009830
        /*0ec4*/ 	.word	0x00000000
        /*0ec8*/ 	.word	0x00000000
        /*0ecc*/ 	.short	0x010a
        /*0ece*/ 	.byte	0xff
	.zero		1


	//   ....[221]....
        /*0ed0*/ 	.word	0x00009890
        /*0ed4*/ 	.word	0x00000000
        /*0ed8*/ 	.word	0x00000000
        /*0edc*/ 	.short	0x010a
        /*0ede*/ 	.byte	0xff
	.zero		1


	//   ....[222]....
        /*0ee0*/ 	.word	0x000098f0
        /*0ee4*/ 	.word	0x00000000
        /*0ee8*/ 	.word	0x00000000
        /*0eec*/ 	.short	0x010a
        /*0eee*/ 	.byte	0xff
	.zero		1


	//   ....[223]....
        /*0ef0*/ 	.word	0x00009950
        /*0ef4*/ 	.word	0x00000000
        /*0ef8*/ 	.word	0x00000000
        /*0efc*/ 	.short	0x010a
        /*0efe*/ 	.byte	0xff
	.zero		1


	//   ....[224]....
        /*0f00*/ 	.word	0x000099b0
        /*0f04*/ 	.word	0x00000000
        /*0f08*/ 	.word	0x00000000
        /*0f0c*/ 	.short	0x010a
        /*0f0e*/ 	.byte	0xff
	.zero		1


	//   ....[225]....
        /*0f10*/ 	.word	0x00009a10
        /*0f14*/ 	.word	0x00000000
        /*0f18*/ 	.word	0x00000000
        /*0f1c*/ 	.short	0x010a
        /*0f1e*/ 	.byte	0xff
	.zero		1


	//   ....[226]....
        /*0f20*/ 	.word	0x00009a70
        /*0f24*/ 	.word	0x00000000
        /*0f28*/ 	.word	0x00000000
        /*0f2c*/ 	.short	0x010a
        /*0f2e*/ 	.byte	0xff
	.zero		1


	//   ....[227]....
        /*0f30*/ 	.word	0x00009ad0
        /*0f34*/ 	.word	0x00000000
        /*0f38*/ 	.word	0x00000000
        /*0f3c*/ 	.short	0x010a
        /*0f3e*/ 	.byte	0xff
	.zero		1


	//   ....[228]....
        /*0f40*/ 	.word	0x00009b30
        /*0f44*/ 	.word	0x00000000
        /*0f48*/ 	.word	0x00000000
        /*0f4c*/ 	.short	0x010a
        /*0f4e*/ 	.byte	0xff
	.zero		1


	//   ....[229]....
        /*0f50*/ 	.word	0x00009b90
        /*0f54*/ 	.word	0x00000000
        /*0f58*/ 	.word	0x00000000
        /*0f5c*/ 	.short	0x010a
        /*0f5e*/ 	.byte	0xff
	.zero		1


	//   ....[230]....
        /*0f60*/ 	.word	0x00009bf0
        /*0f64*/ 	.word	0x00000000
        /*0f68*/ 	.word	0x00000000
        /*0f6c*/ 	.short	0x010a
        /*0f6e*/ 	.byte	0xff
	.zero		1


	//   ....[231]....
        /*0f70*/ 	.word	0x00009c50
        /*0f74*/ 	.word	0x00000000
        /*0f78*/ 	.word	0x00000000
        /*0f7c*/ 	.short	0x010a
        /*0f7e*/ 	.byte	0xff
	.zero		1


	//   ....[232]....
        /*0f80*/ 	.word	0x00009cb0
        /*0f84*/ 	.word	0x00000000
        /*0f88*/ 	.word	0x00000000
        /*0f8c*/ 	.short	0x010a
        /*0f8e*/ 	.byte	0xff
	.zero		1


	//   ....[233]....
        /*0f90*/ 	.word	0x00009d10
        /*0f94*/ 	.word	0x00000000
        /*0f98*/ 	.word	0x00000000
        /*0f9c*/ 	.short	0x010a
        /*0f9e*/ 	.byte	0xff
	.zero		1


	//   ....[234]....
        /*0fa0*/ 	.word	0x00009d70
        /*0fa4*/ 	.word	0x00000000
        /*0fa8*/ 	.word	0x00000000
        /*0fac*/ 	.short	0x010a
        /*0fae*/ 	.byte	0xff
	.zero		1


	//   ....[235]....
        /*0fb0*/ 	.word	0x00009dd0
        /*0fb4*/ 	.word	0x00000000
        /*0fb8*/ 	.word	0x00000000
        /*0fbc*/ 	.short	0x010a
        /*0fbe*/ 	.byte	0xff
	.zero		1


	//   ....[236]....
        /*0fc0*/ 	.word	0x00009e30
        /*0fc4*/ 	.word	0x00000000
        /*0fc8*/ 	.word	0x00000000
        /*0fcc*/ 	.short	0x010a
        /*0fce*/ 	.byte	0xff
	.zero		1


	//   ....[237]....
        /*0fd0*/ 	.word	0x00009e90
        /*0fd4*/ 	.word	0x00000000
        /*0fd8*/ 	.word	0x00000000
        /*0fdc*/ 	.short	0x010a
        /*0fde*/ 	.byte	0xff
	.zero		1


	//   ....[238]....
        /*0fe0*/ 	.word	0x00009ef0
        /*0fe4*/ 	.word	0x00000000
        /*0fe8*/ 	.word	0x00000000
        /*0fec*/ 	.short	0x010a
        /*0fee*/ 	.byte	0xff
	.zero		1


	//   ....[239]....
        /*0ff0*/ 	.word	0x00009f50
        /*0ff4*/ 	.word	0x00000000
        /*0ff8*/ 	.word	0x00000000
        /*0ffc*/ 	.short	0x010a
        /*0ffe*/ 	.byte	0xff
	.zero		1


	//   ....[240]....
        /*1000*/ 	.word	0x00009fb0
        /*1004*/ 	.word	0x00000000
        /*1008*/ 	.word	0x00000000
        /*100c*/ 	.short	0x010a
        /*100e*/ 	.byte	0xff
	.zero		1


	//   ....[241]....
        /*1010*/ 	.word	0x0000a010
        /*1014*/ 	.word	0x00000000
        /*1018*/ 	.word	0x00000000
        /*101c*/ 	.short	0x010a
        /*101e*/ 	.byte	0xff
	.zero		1


	//   ....[242]....
        /*1020*/ 	.word	0x0000a070
        /*1024*/ 	.word	0x00000000
        /*1028*/ 	.word	0x00000000
        /*102c*/ 	.short	0x010a
        /*102e*/ 	.byte	0xff
	.zero		1


	//   ....[243]....
        /*1030*/ 	.word	0x0000a0d0
        /*1034*/ 	.word	0x00000000
        /*1038*/ 	.word	0x00000000
        /*103c*/ 	.short	0x010a
        /*103e*/ 	.byte	0xff
	.zero		1


	//   ....[244]....
        /*1040*/ 	.word	0x0000a130
        /*1044*/ 	.word	0x00000000
        /*1048*/ 	.word	0x00000000
        /*104c*/ 	.short	0x010a
        /*104e*/ 	.byte	0xff
	.zero		1


	//   ....[245]....
        /*1050*/ 	.word	0x0000a190
        /*1054*/ 	.word	0x00000000
        /*1058*/ 	.word	0x00000000
        /*105c*/ 	.short	0x010a
        /*105e*/ 	.byte	0xff
	.zero		1


	//   ....[246]....
        /*1060*/ 	.word	0x0000a1f0
        /*1064*/ 	.word	0x00000000
        /*1068*/ 	.word	0x00000000
        /*106c*/ 	.short	0x010a
        /*106e*/ 	.byte	0xff
	.zero		1


	//   ....[247]....
        /*1070*/ 	.word	0x0000a250
        /*1074*/ 	.word	0x00000000
        /*1078*/ 	.word	0x00000000
        /*107c*/ 	.short	0x010a
        /*107e*/ 	.byte	0xff
	.zero		1


	//   ....[248]....
        /*1080*/ 	.word	0x0000a2b0
        /*1084*/ 	.word	0x00000000
        /*1088*/ 	.word	0x00000000
        /*108c*/ 	.short	0x010a
        /*108e*/ 	.byte	0xff
	.zero		1


	//   ....[249]....
        /*1090*/ 	.word	0x0000a310
        /*1094*/ 	.word	0x00000000
        /*1098*/ 	.word	0x00000000
        /*109c*/ 	.short	0x010a
        /*109e*/ 	.byte	0xff
	.zero		1


	//   ....[250]....
        /*10a0*/ 	.word	0x0000a370
        /*10a4*/ 	.word	0x00000000
        /*10a8*/ 	.word	0x00000000
        /*10ac*/ 	.short	0x010a
        /*10ae*/ 	.byte	0xff
	.zero		1


	//   ....[251]....
        /*10b0*/ 	.word	0x0000a3c0
        /*10b4*/ 	.word	0x00000000
        /*10b8*/ 	.word	0x00000320
        /*10bc*/ 	.short	0x010a
        /*10be*/ 	.byte	0xff
	.zero		1


	//   ....[252]....
        /*10c0*/ 	.word	0x0000a420
        /*10c4*/ 	.word	0x00000000
        /*10c8*/ 	.word	0x000002d0
        /*10cc*/ 	.short	0x010a
        /*10ce*/ 	.byte	0xff
	.zero		1


	//   ....[253]....
        /*10d0*/ 	.word	0x0000a470
        /*10d4*/ 	.word	0x00000000
        /*10d8*/ 	.word	0x000002c0
        /*10dc*/ 	.short	0x010a
        /*10de*/ 	.byte	0xff
	.zero		1


	//   ....[254]....
        /*10e0*/ 	.word	0x0000a4d0
        /*10e4*/ 	.word	0x00000000
        /*10e8*/ 	.word	0x000002d0
        /*10ec*/ 	.short	0x010a
        /*10ee*/ 	.byte	0xff
	.zero		1


	//   ....[255]....
        /*10f0*/ 	.word	0x0000a530
        /*10f4*/ 	.word	0x00000004
        /*10f8*/ 	.word	0x00000008
        /*10fc*/ 	.short	0x010a
        /*10fe*/ 	.byte	0xff
	.zero		1


	//   ....[0]....
        /*1100*/ 	.word	0x0000a610
        /*1104*/ 	.word	0x00000002
        /*1108*/ 	.word	0x00000008
        /*110c*/ 	.short	0x010a
        /*110e*/ 	.byte	0xff
	.zero		1


	//   ....[1]....
        /*1110*/ 	.word	0x0000a660
        /*1114*/ 	.word	0x00000000
        /*1118*/ 	.word	0x000002c0
        /*111c*/ 	.short	0x010a
        /*111e*/ 	.byte	0xff
	.zero		1


	//   ....[2]....
        /*1120*/ 	.word	0x0000a6c0
        /*1124*/ 	.word	0x00000000
        /*1128*/ 	.word	0x00000300
        /*112c*/ 	.short	0x010a
        /*112e*/ 	.byte	0xff
	.zero		1


	//   ....[3]....
        /*1130*/ 	.word	0x0000a720
        /*1134*/ 	.word	0x00000000
        /*1138*/ 	.word	0x00000000
        /*113c*/ 	.short	0x010a
        /*113e*/ 	.byte	0xff
	.zero		1


	//   ....[4]....
        /*1140*/ 	.word	0x0000a780
        /*1144*/ 	.word	0x00000000
        /*1148*/ 	.word	0x00000000
        /*114c*/ 	.short	0x010a
        /*114e*/ 	.byte	0xff
	.zero		1


	//   ....[5]....
        /*1150*/ 	.word	0x0000a7e0
        /*1154*/ 	.word	0x00000000
        /*1158*/ 	.word	0x00000000
        /*115c*/ 	.short	0x010a
        /*115e*/ 	.byte	0xff
	.zero		1


	//   ....[6]....
        /*1160*/ 	.word	0x0000a840
        /*1164*/ 	.word	0x00000000
        /*1168*/ 	.word	0x00000000
        /*116c*/ 	.short	0x010a
        /*116e*/ 	.byte	0xff
	.zero		1


	//   ....[7]....
        /*1170*/ 	.word	0x0000a8a0
        /*1174*/ 	.word	0x00000000
        /*1178*/ 	.word	0x00000340
        /*117c*/ 	.short	0x010a
        /*117e*/ 	.byte	0xff
	.zero		1


	//   ....[8]....
        /*1180*/ 	.word	0x0000a8f0
        /*1184*/ 	.word	0x00000000
        /*1188*/ 	.word	0x000002c0
        /*118c*/ 	.short	0x010a
        /*118e*/ 	.byte	0xff
	.zero		1


	//   ....[9]....
        /*1190*/ 	.word	0x0000a950
        /*1194*/ 	.word	0x00000000
        /*1198*/ 	.word	0x000002b8
        /*119c*/ 	.short	0x010a
        /*119e*/ 	.byte	0xff
	.zero		1


	//   ....[10]....
        /*11a0*/ 	.word	0x0000a9b0
        /*11a4*/ 	.word	0x00000000
        /*11a8*/ 	.word	0x00000298
        /*11ac*/ 	.short	0x010a
        /*11ae*/ 	.byte	0xff
	.zero		1


	//   ....[11]....
        /*11b0*/ 	.word	0x0000aa10
        /*11b4*/ 	.word	0x00000000
        /*11b8*/ 	.word	0x00000298
        /*11bc*/ 	.short	0x010a
        /*11be*/ 	.byte	0xff
	.zero		1


	//   ....[12]....
        /*11c0*/ 	.word	0x0000aa70
        /*11c4*/ 	.word	0x00000000
        /*11c8*/ 	.word	0x00000000
        /*11cc*/ 	.short	0x010a
        /*11ce*/ 	.byte	0xff
	.zero		1


	//   ....[13]....
        /*11d0*/ 	.word	0x0000aad0
        /*11d4*/ 	.word	0x00000000
        /*11d8*/ 	.word	0x00000000
        /*11dc*/ 	.short	0x010a
        /*11de*/ 	.byte	0xff
	.zero		1


	//   ....[14]....
        /*11e0*/ 	.word	0x0000ab20
        /*11e4*/ 	.word	0x00000000
        /*11e8*/ 	.word	0x000002c0
        /*11ec*/ 	.short	0x010a
        /*11ee*/ 	.byte	0xff
	.zero		1


	//   ....[15]....
        /*11f0*/ 	.word	0x0000ab70
        /*11f4*/ 	.word	0x00000000
        /*11f8*/ 	.word	0x00000280
        /*11fc*/ 	.short	0x010a
        /*11fe*/ 	.byte	0xff
	.zero		1


	//   ....[16]....
        /*1200*/ 	.word	0x0000abc0
        /*1204*/ 	.word	0x0000006a
        /*1208*/ 	.word	0x000002e0
        /*120c*/ 	.short	0x010a
        /*120e*/ 	.byte	0xff
	.zero		1


	//   ....[17]....
        /*1210*/ 	.word	0x0000ac10
        /*1214*/ 	.word	0x00000002
        /*1218*/ 	.word	0x00000280
        /*121c*/ 	.short	0x010a
        /*121e*/ 	.byte	0xff
	.zero		1


	//----- nvinfo : EIATTR_NUM_MBARRIERS
	.align		4
.L_47:
        /*1220*/ 	.byte	0x03, 0x38
        /*1222*/ 	.short	0x0069


	//----- nvinfo : EIATTR_EXIT_INSTR_OFFSETS
	.align		4
        /*1224*/ 	.byte	0x04, 0x1c
        /*1226*/ 	.short	(.L_49 - .L_48)


	//   ....[0]....
.L_48:
        /*1228*/ 	.word	0x00004100


	//   ....[1]....
        /*122c*/ 	.word	0x00004600


	//   ....[2]....
        /*1230*/ 	.word	0x00004660


	//   ....[3]....
        /*1234*/ 	.word	0x00005890


	//   ....[4]....
        /*1238*/ 	.word	0x00006760


	//   ....[5]....
        /*123c*/ 	.word	0x000067a0


	//   ....[6]....
        /*1240*/ 	.word	0x00009290


	//   ....[7]....
        /*1244*/ 	.word	0x00009310


	//   ....[8]....
        /*1248*/ 	.word	0x00009340


	//   ....[9]....
        /*124c*/ 	.word	0x000093b0


	//----- nvinfo : EIATTR_MAX_THREADS
	.align		4
.L_49:
        /*1250*/ 	.byte	0x04, 0x05
        /*1252*/ 	.short	(.L_51 - .L_50)
.L_50:
        /*1254*/ 	.word	0x00000100
        /*1258*/ 	.word	0x00000001
        /*125c*/ 	.word	0x00000001


	//----- nvinfo : EIATTR_CRS_STACK_SIZE
	.align		4
.L_51:
        /*1260*/ 	.byte	0x04, 0x1e
        /*1262*/ 	.short	(.L_53 - .L_52)
.L_52:
        /*1264*/ 	.word	0x00000000


	//----- nvinfo : EIATTR_CBANK_PARAM_SIZE
	.align		4
.L_53:
        /*1268*/ 	.byte	0x03, 0x19
        /*126a*/ 	.short	0x0800


	//----- nvinfo : EIATTR_PARAM_CBANK
	.align		4
        /*126c*/ 	.byte	0x04, 0x0a
        /*126e*/ 	.short	(.L_55 - .L_54)
	.align		4
.L_54:
        /*1270*/ 	.word	index@(.nv.constant0._ZN7cutlass13device_kernelINS_4gemm6kernel13GemmUniversalIN4cute5tupleIJiiiiEEENS1_10collective13CollectiveMmaINS1_35MainloopSm100TmaUmmaWarpSpecializedILi40ELi2ELi4ENS5_IJNS4_1CILi2EEENSA_ILi1EEESC_EEEEENS5_IJNSA_ILi256EEENSA_ILi64EEENSA_ILi16EEEEEENS_10bfloat16_tENS5_IJlSC_lEEESJ_SK_NS4_8TiledMMAINS4_8MMA_AtomIJNS4_26SM100_MMA_F16BF16_2x1SM_SSISJ_SJ_fLi256ELi64ELNS4_4UMMA5MajorE0ELSP_0ELNSO_7ScaleInE0ELSQ_0EEEEEENS4_6LayoutINS5_IJSC_SC_SC_EEENS5_IJNSA_ILi0EEESV_SV_EEEEENS5_IJNS4_10UnderscoreESY_SY_EEEEENS4_18SM100_TMA_2SM_LOADENS4_14ComposedLayoutINS4_7SwizzleILi1ELi4ELi3EEENS4_18smem_ptr_flag_bitsILi16EEENST_INS5_IJNSA_ILi8EEESH_EEENS5_IJSH_SC_EEEEEEEvNS4_8identityES11_S1B_vS1C_EENS_8epilogue10collective18CollectiveEpilogueINS1E_23Sm100TmaWarpSpecializedILi3ELi2ELi32ELb1ELb0EEEJNS5_IJNSA_ILi128EEESG_SH_EEENS5_IJNST_IS1J_SC_EENST_INSA_ILi32EEESC_EEEEESJ_SK_SJ_SK_NS1E_6fusion15FusionCallbacksIS1I_NS1P_17LinearCombinationISJ_fSJ_fLNS_15FloatRoundStyleE2EEES1K_S1O_JEEENS4_5SM1004TMEM4LOAD26SM100_TMEM_LOAD_32dp32b32xENS4_13SM90_TMA_LOADENS12_INS13_ILi2ELi4ELi3EEES16_NST_INS5_IJS17_S1M_EEENS5_IJS1M_SC_EEEEEEENS4_39AutoVectorizingCopyWithAssumedAlignmentILi128EEENS4_14SM90_TMA_STOREES24_S26_S26_EEEvvEEEEvNT_6ParamsE)
        /*1274*/ 	.short	0x0380
        /*1276*/ 	.short	0x0800


	//----- nvinfo : EIATTR_SW_WAR
	.align		4
.L_55:
        /*1278*/ 	.byte	0x04, 0x36
        /*127a*/ 	.short	(.L_57 - .L_56)
.L_56:
        /*127c*/ 	.word	0x00000008
.L_57:


//--------------------- .nv.callgraph             --------------------------
	.section	.nv.callgraph,"",@"SHT_CUDA_CALLGRAPH"
	.align	4
	.sectionentsize	8
	.align		4
        /*0000*/ 	.word	0x00000000
	.align		4
        /*0004*/ 	.word	0xffffffff
	.align		4
        /*0008*/ 	.word	index@(_ZN7cutlass13device_kernelINS_4gemm6kernel13GemmUniversalIN4cute5tupleIJiiiiEEENS1_10collective13CollectiveMmaINS1_35MainloopSm100TmaUmmaWarpSpecializedILi40ELi2ELi4ENS5_IJNS4_1CILi2EEENSA_ILi1EEESC_EEEEENS5_IJNSA_ILi256EEENSA_ILi64EEENSA_ILi16EEEEEENS_10bfloat16_tENS5_IJlSC_lEEESJ_SK_NS4_8TiledMMAINS4_8MMA_AtomIJNS4_26SM100_MMA_F16BF16_2x1SM_SSISJ_SJ_fLi256ELi64ELNS4_4UMMA5MajorE0ELSP_0ELNSO_7ScaleInE0ELSQ_0EEEEEENS4_6LayoutINS5_IJSC_SC_SC_EEENS5_IJNSA_ILi0EEESV_SV_EEEEENS5_IJNS4_10UnderscoreESY_SY_EEEEENS4_18SM100_TMA_2SM_LOADENS4_14ComposedLayoutINS4_7SwizzleILi1ELi4ELi3EEENS4_18smem_ptr_flag_bitsILi16EEENST_INS5_IJNSA_ILi8EEESH_EEENS5_IJSH_SC_EEEEEEEvNS4_8identityES11_S1B_vS1C_EENS_8epilogue10collective18CollectiveEpilogueINS1E_23Sm100TmaWarpSpecializedILi3ELi2ELi32ELb1ELb0EEEJNS5_IJNSA_ILi128EEESG_SH_EEENS5_IJNST_IS1J_SC_EENST_INSA_ILi32EEESC_EEEEESJ_SK_SJ_SK_NS1E_6fusion15FusionCallbacksIS1I_NS1P_17LinearCombinationISJ_fSJ_fLNS_15FloatRoundStyleE2EEES1K_S1O_JEEENS4_5SM1004TMEM4LOAD26SM100_TMEM_LOAD_32dp32b32xENS4_13SM90_TMA_LOADENS12_INS13_ILi2ELi4ELi3EEES16_NST_INS5_IJS17_S1M_EEENS5_IJS1M_SC_EEEEEEENS4_39AutoVectorizingCopyWithAssumedAlignmentILi128EEENS4_14SM90_TMA_STOREES24_S26_S26_EEEvvEEEEvNT_6ParamsE)
	.align		4
        /*000c*/ 	.word	index@(__assertfail)
	.align		4
        /*0010*/ 	.word	0x00000000
	.align		4
        /*0014*/ 	.word	0xfffffffe
	.align		4
        /*0018*/ 	.word	0x00000000
	.align		4
        /*001c*/ 	.word	0xfffffffd
	.align		4
        /*0020*/ 	.word	0x00000000
	.align		4
        /*0024*/ 	.word	0xfffffffc


//--------------------- .nv.constant4             --------------------------
	.section	.nv.constant4,"a",@progbits
	.align	8
	.align		8
.nv.constant4:
        /*0000*/ 	.dword	__assertfail
	.align		8
        /*0008*/ 	.dword	__unnamed_1
	.align		8
        /*0010*/ 	.dword	__unnamed_2
	.align		8
        /*0018*/ 	.dword	_ZN40_INTERNAL_4e59eca1_4_k_cu_453af15a_158144cuda3std3__45__cpo5beginE
	.align		8
        /*0020*/ 	.dword	_ZN40_INTERNAL_4e59eca1_4_k_cu_453af15a_158144cuda3std3__45__cpo3endE
	.align		8
        /*0028*/ 	.dword	_ZN40_INTERNAL_4e59eca1_4_k_cu_453af15a_158144cuda3std3__45__cpo6cbeginE
	.align		8
        /*0030*/ 	.dword	_ZN40_INTERNAL_4e59eca1_4_k_cu_453af15a_158144cuda3std3__45__cpo4cendE
	.align		8
        /*0038*/ 	.dword	_ZN40_INTERNAL_4e59eca1_4_k_cu_453af15a_158144cuda3std3__442_GLOBAL__N__4e59eca1_4_k_cu_453af15a_158146ignoreE
	.align		8
        /*0040*/ 	.dword	_ZN40_INTERNAL_4e59eca1_4_k_cu_453af15a_158144cuda3std3__419piecewise_constructE
	.align		8
        /*0048*/ 	.dword	_ZN40_INTERNAL_4e59eca1_4_k_cu_453af15a_158144cuda3std3__48in_placeE
	.align		8
        /*0050*/ 	.dword	_ZN40_INTERNAL_4e59eca1_4_k_cu_453af15a_158144cuda3std6ranges3__45__cpo4swapE
	.align		8
        /*0058*/ 	.dword	_ZN40_INTERNAL_4e59eca1_4_k_cu_453af15a_158144cuda3std6ranges3__45__cpo9iter_moveE
	.align		8
        /*0060*/ 	.dword	_ZN40_INTERNAL_4e59eca1_4_k_cu_453af15a_158144cute7productE
	.align		8
        /*0068*/ 	.dword	_ZN40_INTERNAL_4e59eca1_4_k_cu_453af15a_158144cute1_E
	.align		8
        /*0070*/ 	.dword	$str$25
	.align		8
        /*0078*/ 	.dword	$str$26
	.align		8
        /*0080*/ 	.dword	$str$27
	.align		8
        /*0088*/ 	.dword	$str$28


//--------------------- .text._ZN7cutlass13device_kernelINS_4gemm6kernel13GemmUniversalIN4cute5tupleIJiiiiEEENS1_10collective13CollectiveMmaINS1_35MainloopSm100TmaUmmaWarpSpecializedILi40ELi2ELi4ENS5_IJNS4_1CILi2EEENSA_ILi1EEESC_EEEEENS5_IJNSA_ILi256EEENSA_ILi64EEENSA_ILi16EEEEEENS_10bfloat16_tENS5_IJlSC_lEEESJ_SK_NS4_8TiledMMAINS4_8MMA_AtomIJNS4_26SM100_MMA_F16BF16_2x1SM_SSISJ_SJ_fLi256ELi64ELNS4_4UMMA5MajorE0ELSP_0ELNSO_7ScaleInE0ELSQ_0EEEEEENS4_6LayoutINS5_IJSC_SC_SC_EEENS5_IJNSA_ILi0EEESV_SV_EEEEENS5_IJNS4_10UnderscoreESY_SY_EEEEENS4_18SM100_TMA_2SM_LOADENS4_14ComposedLayoutINS4_7SwizzleILi1ELi4ELi3EEENS4_18smem_ptr_flag_bitsILi16EEENST_INS5_IJNSA_ILi8EEESH_EEENS5_IJSH_SC_EEEEEEEvNS4_8identityES11_S1B_vS1C_EENS_8epilogue10collective18CollectiveEpilogueINS1E_23Sm100TmaWarpSpecializedILi3ELi2ELi32ELb1ELb0EEEJNS5_IJNSA_ILi128EEESG_SH_EEENS5_IJNST_IS1J_SC_EENST_INSA_ILi32EEESC_EEEEESJ_SK_SJ_SK_NS1E_6fusion15FusionCallbacksIS1I_NS1P_17LinearCombinationISJ_fSJ_fLNS_15FloatRoundStyleE2EEES1K_S1O_JEEENS4_5SM1004TMEM4LOAD26SM100_TMEM_LOAD_32dp32b32xENS4_13SM90_TMA_LOADENS12_INS13_ILi2ELi4ELi3EEES16_NST_INS5_IJS17_S1M_EEENS5_IJS1M_SC_EEEEEEENS4_39AutoVectorizingCopyWithAssumedAlignmentILi128EEENS4_14SM90_TMA_STOREES24_S26_S26_EEEvvEEEEvNT_6ParamsE --------------------------
	.section	.text._ZN7cutlass13device_kernelINS_4gemm6kernel13GemmUniversalIN4cute5tupleIJiiiiEEENS1_10collective13CollectiveMmaINS1_35MainloopSm100TmaUmmaWarpSpecializedILi40ELi2ELi4ENS5_IJNS4_1CILi2EEENSA_ILi1EEESC_EEEEENS5_IJNSA_ILi256EEENSA_ILi64EEENSA_ILi16EEEEEENS_10bfloat16_tENS5_IJlSC_lEEESJ_SK_NS4_8TiledMMAINS4_8MMA_AtomIJNS4_26SM100_MMA_F16BF16_2x1SM_SSISJ_SJ_fLi256ELi64ELNS4_4UMMA5MajorE0ELSP_0ELNSO_7ScaleInE0ELSQ_0EEEEEENS4_6LayoutINS5_IJSC_SC_SC_EEENS5_IJNSA_ILi0EEESV_SV_EEEEENS5_IJNS4_10UnderscoreESY_SY_EEEEENS4_18SM100_TMA_2SM_LOADENS4_14ComposedLayoutINS4_7SwizzleILi1ELi4ELi3EEENS4_18smem_ptr_flag_bitsILi16EEENST_INS5_IJNSA_ILi8EEESH_EEENS5_IJSH_SC_EEEEEEEvNS4_8identityES11_S1B_vS1C_EENS_8epilogue10collective18CollectiveEpilogueINS1E_23Sm100TmaWarpSpecializedILi3ELi2ELi32ELb1ELb0EEEJNS5_IJNSA_ILi128EEESG_SH_EEENS5_IJNST_IS1J_SC_EENST_INSA_ILi32EEESC_EEEEESJ_SK_SJ_SK_NS1E_6fusion15FusionCallbacksIS1I_NS1P_17LinearCombinationISJ_fSJ_fLNS_15FloatRoundStyleE2EEES1K_S1O_JEEENS4_5SM1004TMEM4LOAD26SM100_TMEM_LOAD_32dp32b32xENS4_13SM90_TMA_LOADENS12_INS13_ILi2ELi4ELi3EEES16_NST_INS5_IJS17_S1M_EEENS5_IJS1M_SC_EEEEEEENS4_39AutoVectorizingCopyWithAssumedAlignmentILi128EEENS4_14SM90_TMA_STOREES24_S26_S26_EEEvvEEEEvNT_6ParamsE,"ax",@progbits
	.align	128
.text._ZN7cutlass13device_kernelINS_4gemm6kernel13GemmUniversalIN4cute5tupleIJiiiiEEENS1_10collective13CollectiveMmaINS1_35MainloopSm100TmaUmmaWarpSpecializedILi40ELi2ELi4ENS5_IJNS4_1CILi2EEENSA_ILi1EEESC_EEEEENS5_IJNSA_ILi256EEENSA_ILi64EEENSA_ILi16EEEEEENS_10bfloat16_tENS5_IJlSC_lEEESJ_SK_NS4_8TiledMMAINS4_8MMA_AtomIJNS4_26SM100_MMA_F16BF16_2x1SM_SSISJ_SJ_fLi256ELi64ELNS4_4UMMA5MajorE0ELSP_0ELNSO_7ScaleInE0ELSQ_0EEEEEENS4_6LayoutINS5_IJSC_SC_SC_EEENS5_IJNSA_ILi0EEESV_SV_EEEEENS5_IJNS4_10UnderscoreESY_SY_EEEEENS4_18SM100_TMA_2SM_LOADENS4_14ComposedLayoutINS4_7SwizzleILi1ELi4ELi3EEENS4_18smem_ptr_flag_bitsILi16EEENST_INS5_IJNSA_ILi8EEESH_EEENS5_IJSH_SC_EEEEEEEvNS4_8identityES11_S1B_vS1C_EENS_8epilogue10collective18CollectiveEpilogueINS1E_23Sm100TmaWarpSpecializedILi3ELi2ELi32ELb1ELb0EEEJNS5_IJNSA_ILi128EEESG_SH_EEENS5_IJNST_IS1J_SC_EENST_INSA_ILi32EEESC_EEEEESJ_SK_SJ_SK_NS1E_6fusion15FusionCallbacksIS1I_NS1P_17LinearCombinationISJ_fSJ_fLNS_15FloatRoundStyleE2EEES1K_S1O_JEEENS4_5SM1004TMEM4LOAD26SM100_TMEM_LOAD_32dp32b32xENS4_13SM90_TMA_LOADENS12_INS13_ILi2ELi4ELi3EEES16_NST_INS5_IJS17_S1M_EEENS5_IJS1M_SC_EEEEEEENS4_39AutoVectorizingCopyWithAssumedAlignmentILi128EEENS4_14SM90_TMA_STOREES24_S26_S26_EEEvvEEEEvNT_6ParamsE:
        .type           _ZN7cutlass13device_kernelINS_4gemm6kernel13GemmUniversalIN4cute5tupleIJiiiiEEENS1_10collective13CollectiveMmaINS1_35MainloopSm100TmaUmmaWarpSpecializedILi40ELi2ELi4ENS5_IJNS4_1CILi2EEENSA_ILi1EEESC_EEEEENS5_IJNSA_ILi256EEENSA_ILi64EEENSA_ILi16EEEEEENS_10bfloat16_tENS5_IJlSC_lEEESJ_SK_NS4_8TiledMMAINS4_8MMA_AtomIJNS4_26SM100_MMA_F16BF16_2x1SM_SSISJ_SJ_fLi256ELi64ELNS4_4UMMA5MajorE0ELSP_0ELNSO_7ScaleInE0ELSQ_0EEEEEENS4_6LayoutINS5_IJSC_SC_SC_EEENS5_IJNSA_ILi0EEESV_SV_EEEEENS5_IJNS4_10UnderscoreESY_SY_EEEEENS4_18SM100_TMA_2SM_LOADENS4_14ComposedLayoutINS4_7SwizzleILi1ELi4ELi3EEENS4_18smem_ptr_flag_bitsILi16EEENST_INS5_IJNSA_ILi8EEESH_EEENS5_IJSH_SC_EEEEEEEvNS4_8identityES11_S1B_vS1C_EENS_8epilogue10collective18CollectiveEpilogueINS1E_23Sm100TmaWarpSpecializedILi3ELi2ELi32ELb1ELb0EEEJNS5_IJNSA_ILi128EEESG_SH_EEENS5_IJNST_IS1J_SC_EENST_INSA_ILi32EEESC_EEEEESJ_SK_SJ_SK_NS1E_6fusion15FusionCallbacksIS1I_NS1P_17LinearCombinationISJ_fSJ_fLNS_15FloatRoundStyleE2EEES1K_S1O_JEEENS4_5SM1004TMEM4LOAD26SM100_TMEM_LOAD_32dp32b32xENS4_13SM90_TMA_LOADENS12_INS13_ILi2ELi4ELi3EEES16_NST_INS5_IJS17_S1M_EEENS5_IJS1M_SC_EEEEEEENS4_39AutoVectorizingCopyWithAssumedAlignmentILi128EEENS4_14SM90_TMA_STOREES24_S26_S26_EEEvvEEEEvNT_6ParamsE,@function
        .size           _ZN7cutlass13device_kernelINS_4gemm6kernel13GemmUniversalIN4cute5tupleIJiiiiEEENS1_10collective13CollectiveMmaINS1_35MainloopSm100TmaUmmaWarpSpecializedILi40ELi2ELi4ENS5_IJNS4_1CILi2EEENSA_ILi1EEESC_EEEEENS5_IJNSA_ILi256EEENSA_ILi64EEENSA_ILi16EEEEEENS_10bfloat16_tENS5_IJlSC_lEEESJ_SK_NS4_8TiledMMAINS4_8MMA_AtomIJNS4_26SM100_MMA_F16BF16_2x1SM_SSISJ_SJ_fLi256ELi64ELNS4_4UMMA5MajorE0ELSP_0ELNSO_7ScaleInE0ELSQ_0EEEEEENS4_6LayoutINS5_IJSC_SC_SC_EEENS5_IJNSA_ILi0EEESV_SV_EEEEENS5_IJNS4_10UnderscoreESY_SY_EEEEENS4_18SM100_TMA_2SM_LOADENS4_14ComposedLayoutINS4_7SwizzleILi1ELi4ELi3EEENS4_18smem_ptr_flag_bitsILi16EEENST_INS5_IJNSA_ILi8EEESH_EEENS5_IJSH_SC_EEEEEEEvNS4_8identityES11_S1B_vS1C_EENS_8epilogue10collective18CollectiveEpilogueINS1E_23Sm100TmaWarpSpecializedILi3ELi2ELi32ELb1ELb0EEEJNS5_IJNSA_ILi128EEESG_SH_EEENS5_IJNST_IS1J_SC_EENST_INSA_ILi32EEESC_EEEEESJ_SK_SJ_SK_NS1E_6fusion15FusionCallbacksIS1I_NS1P_17LinearCombinationISJ_fSJ_fLNS_15FloatRoundStyleE2EEES1K_S1O_JEEENS4_5SM1004TMEM4LOAD26SM100_TMEM_LOAD_32dp32b32xENS4_13SM90_TMA_LOADENS12_INS13_ILi2ELi4ELi3EEES16_NST_INS5_IJS17_S1M_EEENS5_IJS1M_SC_EEEEEEENS4_39AutoVectorizingCopyWithAssumedAlignmentILi128EEENS4_14SM90_TMA_STOREES24_S26_S26_EEEvvEEEEvNT_6ParamsE,(.L_x_284 - _ZN7cutlass13device_kernelINS_4gemm6kernel13GemmUniversalIN4cute5tupleIJiiiiEEENS1_10collective13CollectiveMmaINS1_35MainloopSm100TmaUmmaWarpSpecializedILi40ELi2ELi4ENS5_IJNS4_1CILi2EEENSA_ILi1EEESC_EEEEENS5_IJNSA_ILi256EEENSA_ILi64EEENSA_ILi16EEEEEENS_10bfloat16_tENS5_IJlSC_lEEESJ_SK_NS4_8TiledMMAINS4_8MMA_AtomIJNS4_26SM100_MMA_F16BF16_2x1SM_SSISJ_SJ_fLi256ELi64ELNS4_4UMMA5MajorE0ELSP_0ELNSO_7ScaleInE0ELSQ_0EEEEEENS4_6LayoutINS5_IJSC_SC_SC_EEENS5_IJNSA_ILi0EEESV_SV_EEEEENS5_IJNS4_10UnderscoreESY_SY_EEEEENS4_18SM100_TMA_2SM_LOADENS4_14ComposedLayoutINS4_7SwizzleILi1ELi4ELi3EEENS4_18smem_ptr_flag_bitsILi16EEENST_INS5_IJNSA_ILi8EEESH_EEENS5_IJSH_SC_EEEEEEEvNS4_8identityES11_S1B_vS1C_EENS_8epilogue10collective18CollectiveEpilogueINS1E_23Sm100TmaWarpSpecializedILi3ELi2ELi32ELb1ELb0EEEJNS5_IJNSA_ILi128EEESG_SH_EEENS5_IJNST_IS1J_SC_EENST_INSA_ILi32EEESC_EEEEESJ_SK_SJ_SK_NS1E_6fusion15FusionCallbacksIS1I_NS1P_17LinearCombinationISJ_fSJ_fLNS_15FloatRoundStyleE2EEES1K_S1O_JEEENS4_5SM1004TMEM4LOAD26SM100_TMEM_LOAD_32dp32b32xENS4_13SM90_TMA_LOADENS12_INS13_ILi2ELi4ELi3EEES16_NST_INS5_IJS17_S1M_EEENS5_IJS1M_SC_EEEEEEENS4_39AutoVectorizingCopyWithAssumedAlignmentILi128EEENS4_14SM90_TMA_STOREES24_S26_S26_EEEvvEEEEvNT_6ParamsE)
        .other          _ZN7cutlass13device_kernelINS_4gemm6kernel13GemmUniversalIN4cute5tupleIJiiiiEEENS1_10collective13CollectiveMmaINS1_35MainloopSm100TmaUmmaWarpSpecializedILi40ELi2ELi4ENS5_IJNS4_1CILi2EEENSA_ILi1EEESC_EEEEENS5_IJNSA_ILi256EEENSA_ILi64EEENSA_ILi16EEEEEENS_10bfloat16_tENS5_IJlSC_lEEESJ_SK_NS4_8TiledMMAINS4_8MMA_AtomIJNS4_26SM100_MMA_F16BF16_2x1SM_SSISJ_SJ_fLi256ELi64ELNS4_4UMMA5MajorE0ELSP_0ELNSO_7ScaleInE0ELSQ_0EEEEEENS4_6LayoutINS5_IJSC_SC_SC_EEENS5_IJNSA_ILi0EEESV_SV_EEEEENS5_IJNS4_10UnderscoreESY_SY_EEEEENS4_18SM100_TMA_2SM_LOADENS4_14ComposedLayoutINS4_7SwizzleILi1ELi4ELi3EEENS4_18smem_ptr_flag_bitsILi16EEENST_INS5_IJNSA_ILi8EEESH_EEENS5_IJSH_SC_EEEEEEEvNS4_8identityES11_S1B_vS1C_EENS_8epilogue10collective18CollectiveEpilogueINS1E_23Sm100TmaWarpSpecializedILi3ELi2ELi32ELb1ELb0EEEJNS5_IJNSA_ILi128EEESG_SH_EEENS5_IJNST_IS1J_SC_EENST_INSA_ILi32EEESC_EEEEESJ_SK_SJ_SK_NS1E_6fusion15FusionCallbacksIS1I_NS1P_17LinearCombinationISJ_fSJ_fLNS_15FloatRoundStyleE2EEES1K_S1O_JEEENS4_5SM1004TMEM4LOAD26SM100_TMEM_LOAD_32dp32b32xENS4_13SM90_TMA_LOADENS12_INS13_ILi2ELi4ELi3EEES16_NST_INS5_IJS17_S1M_EEENS5_IJS1M_SC_EEEEEEENS4_39AutoVectorizingCopyWithAssumedAlignmentILi128EEENS4_14SM90_TMA_STOREES24_S26_S26_EEEvvEEEEvNT_6ParamsE,@"STO_CUDA_ENTRY STV_DEFAULT"
_ZN7cutlass13device_kernelINS_4gemm6kernel13GemmUniversalIN4cute5tupleIJiiiiEEENS1_10collective13CollectiveMmaINS1_35MainloopSm100TmaUmmaWarpSpecializedILi40ELi2ELi4ENS5_IJNS4_1CILi2EEENSA_ILi1EEESC_EEEEENS5_IJNSA_ILi256EEENSA_ILi64EEENSA_ILi16EEEEEENS_10bfloat16_tENS5_IJlSC_lEEESJ_SK_NS4_8TiledMMAINS4_8MMA_AtomIJNS4_26SM100_MMA_F16BF16_2x1SM_SSISJ_SJ_fLi256ELi64ELNS4_4UMMA5MajorE0ELSP_0ELNSO_7ScaleInE0ELSQ_0EEEEEENS4_6LayoutINS5_IJSC_SC_SC_EEENS5_IJNSA_ILi0EEESV_SV_EEEEENS5_IJNS4_10UnderscoreESY_SY_EEEEENS4_18SM100_TMA_2SM_LOADENS4_14ComposedLayoutINS4_7SwizzleILi1ELi4ELi3EEENS4_18smem_ptr_flag_bitsILi16EEENST_INS5_IJNSA_ILi8EEESH_EEENS5_IJSH_SC_EEEEEEEvNS4_8identityES11_S1B_vS1C_EENS_8epilogue10collective18CollectiveEpilogueINS1E_23Sm100TmaWarpSpecializedILi3ELi2ELi32ELb1ELb0EEEJNS5_IJNSA_ILi128EEESG_SH_EEENS5_IJNST_IS1J_SC_EENST_INSA_ILi32EEESC_EEEEESJ_SK_SJ_SK_NS1E_6fusion15FusionCallbacksIS1I_NS1P_17LinearCombinationISJ_fSJ_fLNS_15FloatRoundStyleE2EEES1K_S1O_JEEENS4_5SM1004TMEM4LOAD26SM100_TMEM_LOAD_32dp32b32xENS4_13SM90_TMA_LOADENS12_INS13_ILi2ELi4ELi3EEES16_NST_INS5_IJS17_S1M_EEENS5_IJS1M_SC_EEEEEEENS4_39AutoVectorizingCopyWithAssumedAlignmentILi128EEENS4_14SM90_TMA_STOREES24_S26_S26_EEEvvEEEEvNT_6ParamsE:
[----:B------:R-:W1:Y:S01]  /*0000*/  LDC R1, c[0x0][0x37c] ;  /* 0x0000df00ff017b82 */ /* 0x000e620000000800 */
[----:B------:R-:W2:Y:S01]  /*0010*/  S2R R97, SR_TID.X ;  /* 0x0000000000617919 */ /* 0x000ea20000002100 */
[----:B------:R-:W3:Y:S06]  /*0020*/  LDCU.64 UR6, c[0x0][0x890] ;  /* 0x00011200ff0677ac */ /* 0x000eec0008000a00 */
[----:B------:R-:W4:Y:S01]  /*0030*/  S2UR UR37, SR_CgaCtaId ;  /* 0x00000000002579c3 */ /* 0x000f220000008800 */
[----:B------:R-:W-:Y:S02]  /*0040*/  PRMT R92, RZ, 0x7610, R92 ;  /* 0x00007610ff5c7816 */ /* 0x000fe4000000005c */
[----:B------:R-:W-:Y:S01]  /*0050*/  ELECT P1, URZ, PT ;  /* 0x0000000000ff782f */ /* 0x000fe20003820000 */
[----:B------:R-:W1:Y:S01]  /*0060*/  LDCU.64 UR46, c[0x0][0x358] ;  /* 0x00006b00ff2e77ac */ /* 0x000e620008000a00 */
[----:B---3--:R-:W-:-:S04]  /*0070*/  UISETP.NE.U32.AND UP0, UPT, UR6, URZ, UPT ;  /* 0x000000ff0600728c */ /* 0x008fc8000bf05070 */
[----:B------:R-:W-:Y:S02]  /*0080*/  UISETP.NE.AND.EX UP0, UPT, UR7, URZ, UPT, UP0 ;  /* 0x000000ff0700728c */ /* 0x000fe4000bf05300 */
[----:B----4-:R-:W-:Y:S02]  /*0090*/  ULOP3.LUT UR5, UR37, 0x1, URZ, 0xc0, !UPT ;  /* 0x0000000125057892 */ /* 0x010fe4000f8ec0ff */
[----:B------:R-:W-:Y:S01]  /*00a0*/  ULOP3.LUT UR4, UR37, 0x1, URZ, 0x3c, !UPT ;  /* 0x0000000125047892 */ /* 0x000fe2000f8e3cff */
[----:B--2---:R-:W-:-:S05]  /*00b0*/  SHF.R.U32.HI R96, RZ, 0x5, R97 ;  /* 0x00000005ff607819 */ /* 0x004fca0000011661 */
[----:B------:R-:W2:Y:S02]  /*00c0*/  SHFL.IDX PT, R0, R96, RZ, 0x1f ;  /* 0x00001fff60007589 */ /* 0x000ea400000e0000 */
[----:B--2---:R-:W-:Y:S01]  /*00d0*/  R2UR UR10, R0 ;  /* 0x00000000000a72ca */ /* 0x004fe200000e0000 */
[----:B-1----:R-:W-:-:S14]  /*00e0*/  BRA.U UP0, `(.L_x_0) ;  /* 0x00000001002c7547 */ /* 0x002fdc000b800000 */
[----:B------:R-:W1:Y:S02]  /*00f0*/  LDCU.64 UR8, c[0x0][0x888] ;  /* 0x00011100ff0877ac */ /* 0x000e640008000a00 */
[----:B-1----:R-:W-:-:S04]  /*0100*/  UISETP.NE.U32.AND UP0, UPT, UR8, URZ, UPT ;  /* 0x000000ff0800728c */ /* 0x002fc8000bf05070 */
[----:B------:R-:W-:-:S09]  /*0110*/  UISETP.NE.AND.EX UP0, UPT, UR9, URZ, UPT, UP0 ;  /* 0x000000ff0900728c */ /* 0x000fd2000bf05300 */
[----:B------:R-:W-:Y:S05]  /*0120*/  BRA.U !UP0, `(.L_x_1) ;  /* 0x0000000108107547 */ /* 0x000fea000b800000 */
[----:B------:R-:W1:Y:S02]  /*0130*/  LDC.64 R2, c[0x0][0x888] ;  /* 0x00022200ff027b82 */ /* 0x000e640000000a00 */
[----:B-1----:R1:W5:Y:S01]  /*0140*/  LDG.E R49, desc[UR46][R2.64] ;  /* 0x0000002e02317981 */ /* 0x002362000c1e1900 */
[----:B------:R-:W-:Y:S01]  /*0150*/  HFMA2 R92, -RZ, RZ, 0, 5.9604644775390625e-08 ;  /* 0x00000001ff5c7431 */ /* 0x000fe200000001ff */
[----:B------:R-:W-:Y:S05]  /*0160*/  BRA `(.L_x_0) ;  /* 0x00000000000c7947 */ /* 0x000fea0003800000 */
.L_x_1:
[----:B------:R-:W1:Y:S01]  /*0170*/  LDCU UR8, c[0x0][0x880] ;  /* 0x00011000ff0877ac */ /* 0x000e620008000800 */
[----:B------:R-:W-:Y:S01]  /*0180*/  HFMA2 R92, -RZ, RZ, 0, 5.9604644775390625e-08 ;  /* 0x00000001ff5c7431 */ /* 0x000fe200000001ff */
[----:B-1----:R-:W-:-:S07]  /*0190*/  MOV R49, UR8 ;  /* 0x0000000800317c02 */ /* 0x002fce0008000f00 */
.L_x_0:
[----:B------:R-:W2:Y:S02]  /*01a0*/  LDCU.64 UR8, c[0x0][0x8b0] ;  /* 0x00011600ff0877ac */ /* 0x000ea40008000a00 */
[----:B--2---:R-:W-:-:S04]  /*01b0*/  UISETP.NE.U32.AND UP0, UPT, UR8, URZ, UPT ;  /* 0x000000ff0800728c */ /* 0x004fc8000bf05070 */
[----:B------:R-:W-:-:S09]  /*01c0*/  UISETP.NE.AND.EX UP0, UPT, UR9, URZ, UPT, UP0 ;  /* 0x000000ff0900728c */ /* 0x000fd2000bf05300 */
[----:B------:R-:W-:Y:S05]  /*01d0*/  BRA.U UP0, `(.L_x_2) ;  /* 0x0000000100247547 */ /* 0x000fea000b800000 */
[----:B------:R-:W2:Y:S02]  /*01e0*/  LDCU.64 UR8, c[0x0][0x8a8] ;  /* 0x00011500ff0877ac */ /* 0x000ea40008000a00 */
[----:B--2---:R-:W-:-:S04]  /*01f0*/  UISETP.NE.U32.AND UP0, UPT, UR8, URZ, UPT ;  /* 0x000000ff0800728c */ /* 0x004fc8000bf05070 */
[----:B------:R-:W-:-:S09]  /*0200*/  UISETP.NE.AND.EX UP0, UPT, UR9, URZ, UPT, UP0 ;  /* 0x000000ff0900728c */ /* 0x000fd2000bf05300 */
[----:B------:R-:W-:Y:S05]  /*0210*/  BRA.U !UP0, `(.L_x_3) ;  /* 0x00000001080c7547 */ /* 0x000fea000b800000 */
[----:B-1----:R-:W1:Y:S02]  /*0220*/  LDC.64 R2, c[0x0][0x8a8] ;  /* 0x00022a00ff027b82 */ /* 0x002e640000000a00 */
[----:B-1----:R2:W5:Y:S01]  /*0230*/  LDG.E R47, desc[UR46][R2.64] ;  /* 0x0000002e022f7981 */ /* 0x002562000c1e1900 */
[----:B------:R-:W-:Y:S05]  /*0240*/  BRA `(.L_x_2) ;  /* 0x0000000000087947 */ /* 0x000fea0003800000 */
.L_x_3:
[----:B------:R-:W2:Y:S02]  /*0250*/  LDCU UR8, c[0x0][0x8a0] ;  /* 0x00011400ff0877ac */ /* 0x000ea40008000800 */
[----:B--2---:R-:W-:Y:S02]  /*0260*/  MOV R47, UR8 ;  /* 0x00000008002f7c02 */ /* 0x004fe40008000f00 */
.L_x_2:
[----:B------:R-:W-:Y:S01]  /*0270*/  IMAD.U32 R0, RZ, RZ, UR10 ;  /* 0x0000000aff007e24 */ /* 0x000fe2000f8e00ff */
[----:B------:R-:W-:Y:S04]  /*0280*/  BSSY.RECONVERGENT B0, `(.L_x_4) ;  /* 0x000000c000007945 */ /* 0x000fe80003800200 */
[C---:B------:R-:W-:Y:S02]  /*0290*/  ISETP.NE.OR P2, PT, R0.reuse, 0x1, !P1 ;  /* 0x000000010000780c */ /* 0x040fe40004f45670 */
[----:B------:R-:W-:-:S11]  /*02a0*/  ISETP.NE.OR P0, PT, R0, 0x3, !P1 ;  /* 0x000000030000780c */ /* 0x000fd60004f05670 */
[----:B------:R-:W-:Y:S05]  /*02b0*/  @P2 BRA `(.L_x_5) ;  /* 0x0000000000202947 */ /* 0x000fea0003800000 */
[----:B------:R-:W3:Y:S02]  /*02c0*/  LDCU.64 UR8, c[0x0][0x348] ;  /* 0x00006900ff0877ac */ /* 0x000ee40008000a00 */
[----:B---3--:R-:W-:Y:S02]  /*02d0*/  UIADD3 UR12, UP1, UPT, UR8, 0x80, URZ ;  /* 0x00000080080c7890 */ /* 0x008fe4000ff3e0ff */
[----:B------:R-:W-:Y:S02]  /*02e0*/  UIADD3 UR8, UP0, UPT, UR8, 0x180, URZ ;  /* 0x0000018008087890 */ /* 0x000fe4000ff1e0ff */
[----:B------:R-:W-:Y:S02]  /*02f0*/  UIADD3.X UR13, UPT, UPT, URZ, UR9, URZ, UP1, !UPT ;  /* 0x00000009ff0d7290 */ /* 0x000fe40008ffe4ff */
[----:B------:R-:W-:-:S07]  /*0300*/  UIADD3.X UR9, UPT, UPT, URZ, UR9, URZ, UP0, !UPT ;  /* 0x00000009ff097290 */ /* 0x000fce00087fe4ff */
[----:B------:R3:W-:Y:S02]  /*0310*/  UTMACCTL.PF [UR12] ;  /* 0x000000000c0079b9 */ /* 0x0007e40008040000 */
[----:B------:R3:W-:Y:S02]  /*0320*/  UTMACCTL.PF [UR8] ;  /* 0x00000000080079b9 */ /* 0x0007e40008040000 */
[----:B---3--:R-:W-:Y:S01]  /*0330*/  NOP ;  /* 0x0000000000007918 */ /* 0x008fe20000000000 */
.L_x_5:
[----:B------:R-:W-:Y:S05]  /*0340*/  BSYNC.RECONVERGENT B0 ;  /* 0x0000000000007941 */ /* 0x000fea0003800200 */
.L_x_4:
[----:B------:R-:W-:Y:S04]  /*0350*/  BSSY.RECONVERGENT B0, `(.L_x_6) ;  /* 0x000000a000007945 */ /* 0x000fe80003800200 */
        /* <DEDUP_REMOVED lines=9> */
.L_x_7:
[----:B------:R-:W-:Y:S05]  /*03f0*/  BSYNC.RECONVERGENT B0 ;  /* 0x0000000000007941 */ /* 0x000fea0003800200 */
.L_x_6:
[----:B------:R-:W3:Y:S01]  /*0400*/  LDCU.64 UR8, c[0x0][0x888] ;  /* 0x00011100ff0877ac */ /* 0x000ee20008000a00 */
[----:B------:R-:W-:Y:S02]  /*0410*/  UISETP.EQ.U32.AND UP1, UPT, UR6, URZ, UPT ;  /* 0x000000ff0600728c */ /* 0x000fe4000bf22070 */
[----:B------:R-:W-:Y:S02]  /*0420*/  UPLOP3.LUT UP5, UPT, UPT, UPT, UPT, 0x80, 0x8 ;  /* 0x000000000008789c */ /* 0x000fe40003faf070 */
[----:B---3--:R-:W-:-:S04]  /*0430*/  UISETP.NE.U32.AND UP0, UPT, UR8, URZ, UPT ;  /* 0x000000ff0800728c */ /* 0x008fc8000bf05070 */
[----:B------:R-:W-:-:S04]  /*0440*/  UISETP.NE.AND.EX UP0, UPT, UR9, URZ, UPT, UP0 ;  /* 0x000000ff0900728c */ /* 0x000fc8000bf05300 */
[----:B------:R-:W-:-:S04]  /*0450*/  UISETP.EQ.OR.EX UP2, UPT, UR7, URZ, !UP0, UP1 ;  /* 0x000000ff0700728c */ /* 0x000fc8000c742710 */
[----:B------:R-:W-:-:S05]  /*0460*/  UP2UR UR53, UPR, URZ, 0x4 ;  /* 0x00000004ff357883 */ /* 0x000fca0008000000 */
[----:B------:R-:W-:Y:S07]  /*0470*/  BRA.U !UP2, `(.L_x_8) ;  /* 0x000000010a207547 */ /* 0x000fee000b800000 */
[----:B------:R-:W-:Y:S01]  /*0480*/  UISETP.NE.U32.AND UP2, UPT, UR6, URZ, UPT ;  /* 0x000000ff0600728c */ /* 0x000fe2000bf45070 */
[----:B-----5:R-:W-:Y:S01]  /*0490*/  FSETP.NEU.AND P0, PT, R49, RZ, PT ;  /* 0x000000ff3100720b */ /* 0x020fe20003f0d000 */
[----:B------:R-:W-:Y:S02]  /*04a0*/  USEL UR6, URZ, 0xffffffff, UP0 ;  /* 0xffffffffff067887 */ /* 0x000fe40008000000 */
[----:B------:R-:W-:-:S10]  /*04b0*/  UISETP.NE.AND.EX UP2, UPT, UR7, URZ, UPT, UP2 ;  /* 0x000000ff0700728c */ /* 0x000fd4000bf45320 */
[----:B------:R-:W-:Y:S01]  /*04c0*/  VOTEU.ANY UP1, P0 ;  /* 0x0000000000ff7886 */ /* 0x000fe20000020100 */
[----:B------:R-:W-:-:S04]  /*04d0*/  @!UP2 USEL UR6, URZ, 0xffffffff, UP1 ;  /* 0xffffffffff06a887 */ /* 0x000fc80008800000 */
[----:B------:R-:W-:-:S04]  /*04e0*/  ULOP3.LUT UR6, UR6, 0x1, URZ, 0xc0, !UPT ;  /* 0x0000000106067892 */ /* 0x000fc8000f8ec0ff */
[----:B------:R-:W-:-:S11]  /*04f0*/  UISETP.NE.U32.AND UP5, UPT, UR6, 0x1, UPT ;  /* 0x000000010600788c */ /* 0x000fd6000bfa5070 */
.L_x_8:
[----:B------:R-:W3:Y:S01]  /*0500*/  SHFL.IDX PT, R0, R96, RZ, 0x1f ;  /* 0x00001fff60007589 */ /* 0x000ee200000e0000 */
[----:B------:R-:W-:-:S04]  /*0510*/  UISETP.NE.AND UP1, UPT, UR10, 0x2, UPT ;  /* 0x000000020a00788c */ /* 0x000fc8000bf25270 */
[----:B------:R-:W-:Y:S02]  /*0520*/  UISETP.EQ.AND UP2, UPT, UR5, URZ, !UP1 ;  /* 0x000000ff0500728c */ /* 0x000fe4000cf42270 */
[----:B------:R-:W-:-:S04]  /*0530*/  USEL UR7, URZ, 0x1, UP1 ;  /* 0x00000001ff077887 */ /* 0x000fc80008800000 */
[----:B------:R-:W-:Y:S02]  /*0540*/  PLOP3.LUT P5, PT, P1, PT, UP2, 0x80, 0x8 ;  /* 0x000000000008781c */ /* 0x000fe40000faf028 */
[----:B---3--:R-:W-:-:S13]  /*0550*/  ISETP.NE.AND P0, PT, R0, RZ, PT ;  /* 0x000000ff0000720c */ /* 0x008fda0003f05270 */
[----:B------:R-:W-:Y:S05]  /*0560*/  @P0 BRA `(.L_x_9) ;  /* 0x0000000400700947 */ /* 0x000fea0003800000 */
[----:B------:R-:W-:Y:S01]  /*0570*/  ELECT P0, URZ, PT ;  /* 0x0000000000ff782f */ /* 0x000fe20003800000 */
[----:B------:R-:W-:-:S12]  /*0580*/  BSSY.RECONVERGENT B0, `(.L_x_9) ;  /* 0x000005a000007945 */ /* 0x000fd80003800200 */
[----:B------:R-:W-:Y:S05]  /*0590*/  @!P0 BRA `(.L_x_10) ;  /* 0x0000000400608947 */ /* 0x000fea0003800000 */
[----:B------:R-:W-:Y:S01]  /*05a0*/  UMOV UR8, 0x400 ;  /* 0x0000040000087882 */ /* 0x000fe20000000000 */
[----:B------:R-:W-:Y:S01]  /*05b0*/  UMOV UR6, 0x1 ;  /* 0x0000000100067882 */ /* 0x000fe20000000000 */
[----:B------:R-:W-:Y:S02]  /*05c0*/  ULEA UR8, UR37, UR8, 0x18 ;  /* 0x0000000825087291 */ /* 0x000fe4000f8ec0ff */
[----:B------:R-:W-:-:S04]  /*05d0*/  UIADD3 UR12, UPT, UPT, -UR6, 0x100000, URZ ;  /* 0x00100000060c7890 */ /* 0x000fc8000fffe1ff */
[----:B------:R-:W-:Y:S02]  /*05e0*/  USHF.L.U32 UR13, UR12, 0xb, URZ ;  /* 0x0000000b0c0d7899 */ /* 0x000fe400080006ff */
[----:B------:R-:W-:Y:S01]  /*05f0*/  USHF.L.U32 UR12, UR12, 0x1, URZ ;  /* 0x000000010c0c7899 */ /* 0x000fe200080006ff */
[----:B------:R-:W3:Y:S11]  /*0600*/  FENCE.VIEW.ASYNC.S ;  /* 0x00000000000073c6 */ /* 0x000ef60000000000 */
[----:B---3--:R3:W4:Y:S01]  /*0610*/  SYNCS.EXCH.64 URZ, [UR8], UR12 ;  /* 0x0000000c08ff75b2 */ /* 0x0087220008000100 */
[----:B------:R3:W1:Y:S01]  /*0620*/  SYNCS.EXCH.64 URZ, [UR8+0x140], UR12 ;  /* 0x0001400c08ff75b2 */ /* 0x0006620008000100 */
        /* <DEDUP_REMOVED lines=77> */
[----:B------:R3:W1:Y:S02]  /*0b00*/  SYNCS.EXCH.64 URZ, [UR8+0x278], UR12 ;  /* 0x0002780c08ff75b2 */ /* 0x0006640008000100 */
[----:B---34-:R-:W-:Y:S01]  /*0b10*/  NOP ;  /* 0x0000000000007918 */ /* 0x018fe20000000000 */
.L_x_10:
[----:B------:R-:W-:Y:S05]  /*0b20*/  BSYNC.RECONVERGENT B0 ;  /* 0x0000000000007941 */ /* 0x000fea0003800200 */
.L_x_9:
[----:B------:R-:W3:Y:S01]  /*0b30*/  SHFL.IDX PT, R0, R96, RZ, 0x1f ;  /* 0x00001fff60007589 */ /* 0x000ee200000e0000 */
[----:B------:R-:W-:Y:S01]  /*0b40*/  NOP ;  /* 0x0000000000007918 */ /* 0x000fe20000000000 */
[----:B---3--:R-:W-:-:S13]  /*0b50*/  ISETP.NE.AND P0, PT, R0, 0x1, PT ;  /* 0x000000010000780c */ /* 0x008fda0003f05270 */
[----:B------:R-:W-:Y:S05]  /*0b60*/  @P0 BRA `(.L_x_11) ;  /* 0x00000000004c0947 */ /* 0x000fea0003800000 */
[----:B------:R-:W-:Y:S01]  /*0b70*/  UMOV UR9, 0x400 ;  /* 0x0000040000097882 */ /* 0x000fe20000000000 */
[----:B------:R-:W-:Y:S01]  /*0b80*/  UMOV UR8, 0x20 ;  /* 0x0000002000087882 */ /* 0x000fe20000000000 */
[----:B------:R-:W-:Y:S01]  /*0b90*/  UMOV UR6, 0x80 ;  /* 0x0000008000067882 */ /* 0x000fe20000000000 */
[----:B------:R-:W-:Y:S02]  /*0ba0*/  ULEA UR9, UR37, UR9, 0x18 ;  /* 0x0000000925097291 */ /* 0x000fe4000f8ec0ff */
[----:B------:R-:W-:-:S04]  /*0bb0*/  UIADD3 UR12, UPT, UPT, -UR8, 0x100000, URZ ;  /* 0x00100000080c7890 */ /* 0x000fc8000fffe1ff */
[----:B------:R-:W-:Y:S02]  /*0bc0*/  USHF.L.U32 UR13, UR12, 0xb, URZ ;  /* 0x0000000b0c0d7899 */ /* 0x000fe400080006ff */
[----:B------:R-:W-:Y:S02]  /*0bd0*/  USHF.L.U32 UR12, UR12, 0x1, URZ ;  /* 0x000000010c0c7899 */ /* 0x000fe400080006ff */
[----:B------:R-:W-:-:S04]  /*0be0*/  UIADD3 UR14, UPT, UPT, -UR6, 0x100000, URZ ;  /* 0x00100000060e7890 */ /* 0x000fc8000fffe1ff */
[----:B------:R-:W-:Y:S02]  /*0bf0*/  USHF.L.U32 UR15, UR14, 0xb, URZ ;  /* 0x0000000b0e0f7899 */ /* 0x000fe400080006ff */
[----:B------:R-:W-:Y:S01]  /*0c00*/  USHF.L.U32 UR14, UR14, 0x1, URZ ;  /* 0x000000010e0e7899 */ /* 0x000fe200080006ff */
[----:B------:R-:W-:Y:S01]  /*0c10*/  ELECT P0, URZ, PT ;  /* 0x0000000000ff782f */ /* 0x000fe20003800000 */
[----:B------:R-:W3:Y:S02]  /*0c20*/  FENCE.VIEW.ASYNC.S ;  /* 0x00000000000073c6 */ /* 0x000ee40000000000 */
[----:B---3--:R3:W4:Y:S08]  /*0c30*/  SYNCS.EXCH.64 URZ, [UR9+0x280], UR12 ;  /* 0x0002800c09ff75b2 */ /* 0x0087300008000100 */
[----:B------:R3:W1:Y:S01]  /*0c40*/  SYNCS.EXCH.64 URZ, [UR9+0x298], UR14 ;  /* 0x0002980e09ff75b2 */ /* 0x0006620008000100 */
[----:B------:R3:W1:Y:S01]  /*0c50*/  SYNCS.EXCH.64 URZ, [UR9+0x288], UR12 ;  /* 0x0002880c09ff75b2 */ /* 0x0006620008000100 */
[----:B------:R3:W1:Y:S01]  /*0c60*/  SYNCS.EXCH.64 URZ, [UR9+0x2a0], UR14 ;  /* 0x0002a00e09ff75b2 */ /* 0x0006620008000100 */
[----:B------:R3:W1:Y:S01]  /*0c70*/  SYNCS.EXCH.64 URZ, [UR9+0x290], UR12 ;  /* 0x0002900c09ff75b2 */ /* 0x0006620008000100 */
[----:B------:R3:W1:Y:S01]  /*0c80*/  SYNCS.EXCH.64 URZ, [UR9+0x2a8], UR14 ;  /* 0x0002a80e09ff75b2 */ /* 0x0006620008000100 */
[----:B------:R-:W-:Y:S01]  /*0c90*/  NOP ;  /* 0x0000000000007918 */ /* 0x000fe20000000000 */
.L_x_11:
[----:B------:R-:W2:Y:S01]  /*0ca0*/  SHFL.IDX PT, R0, R96, RZ, 0x1f ;  /* 0x00001fff60007589 */ /* 0x000ea200000e0000 */
[----:B------:R-:W-:Y:S01]  /*0cb0*/  NOP ;  /* 0x0000000000007918 */ /* 0x000fe20000000000 */
[----:B--2---:R-:W-:-:S13]  /*0cc0*/  ISETP.NE.AND P0, PT, R0, 0x3, PT ;  /* 0x000000030000780c */ /* 0x004fda0003f05270 */
[----:B------:R-:W-:Y:S05]  /*0cd0*/  @P0 BRA `(.L_x_12) ;  /* 0x00000000002c0947 */ /* 0x000fea0003800000 */
[----:B------:R-:W-:Y:S01]  /*0ce0*/  UMOV UR8, 0x400 ;  /* 0x0000040000087882 */ /* 0x000fe20000000000 */
[----:B------:R-:W-:Y:S01]  /*0cf0*/  UMOV UR6, 0x20 ;  /* 0x0000002000067882 */ /* 0x000fe20000000000 */
[----:B------:R-:W-:Y:S02]  /*0d00*/  ULEA UR8, UR37, UR8, 0x18 ;  /* 0x0000000825087291 */ /* 0x000fe4000f8ec0ff */
[----:B---3--:R-:W-:-:S04]  /*0d10*/  UIADD3 UR12, UPT, UPT, -UR6, 0x100000, URZ ;  /* 0x00100000060c7890 */ /* 0x008fc8000fffe1ff */
[----:B------:R-:W-:Y:S02]  /*0d20*/  USHF.L.U32 UR13, UR12, 0xb, URZ ;  /* 0x0000000b0c0d7899 */ /* 0x000fe400080006ff */
[----:B------:R-:W-:Y:S01]  /*0d30*/  USHF.L.U32 UR12, UR12, 0x1, URZ ;  /* 0x000000010c0c7899 */ /* 0x000fe200080006ff */
[----:B------:R-:W-:Y:S01]  /*0d40*/  ELECT P0, URZ, PT ;  /* 0x0000000000ff782f */ /* 0x000fe20003800000 */
[----:B------:R-:W2:Y:S10]  /*0d50*/  FENCE.VIEW.ASYNC.S ;  /* 0x00000000000073c6 */ /* 0x000eb40000000000 */
[----:B--2---:R2:W3:Y:S01]  /*0d60*/  SYNCS.EXCH.64 URZ, [UR8+0x2b0], UR12 ;  /* 0x0002b00c08ff75b2 */ /* 0x0044e20008000100 */
[----:B------:R2:W1:Y:S01]  /*0d70*/  SYNCS.EXCH.64 URZ, [UR8+0x2b8], UR12 ;  /* 0x0002b80c08ff75b2 */ /* 0x0004620008000100 */
[----:B------:R-:W-:Y:S01]  /*0d80*/  NOP ;  /* 0x0000000000007918 */ /* 0x000fe20000000000 */
.L_x_12:
[----:B------:R-:W4:Y:S01]  /*0d90*/  SHFL.IDX PT, R0, R96, RZ, 0x1f ;  /* 0x00001fff60007589 */ /* 0x000f2200000e0000 */
[----:B------:R-:W-:Y:S01]  /*0da0*/  NOP ;  /* 0x0000000000007918 */ /* 0x000fe20000000000 */
[----:B----4-:R-:W-:-:S13]  /*0db0*/  ISETP.NE.AND P0, PT, R0, 0x4, PT ;  /* 0x000000040000780c */ /* 0x010fda0003f05270 */
[----:B------:R-:W-:Y:S05]  /*0dc0*/  @P0 BRA `(.L_x_13) ;  /* 0x0000000000480947 */ /* 0x000fea0003800000 */
[----:B---3--:R-:W-:Y:S01]  /*0dd0*/  UMOV UR9, 0x1e0 ;  /* 0x000001e000097882 */ /* 0x008fe20000000000 */
[----:B--2---:R-:W-:Y:S01]  /*0de0*/  UMOV UR8, 0x400 ;  /* 0x0000040000087882 */ /* 0x004fe20000000000 */
[----:B------:R-:W-:Y:S01]  /*0df0*/  USEL UR9, UR9, 0x1a0, UP5 ;  /* 0x000001a009097887 */ /* 0x000fe2000a800000 */
        /* <DEDUP_REMOVED lines=9> */
[----:B------:R-:W2:Y:S02]  /*0e90*/  FENCE.VIEW.ASYNC.S ;  /* 0x00000000000073c6 */ /* 0x000ea40000000000 */
[----:B--2---:R4:W2:Y:S08]  /*0ea0*/  SYNCS.EXCH.64 URZ, [UR8+0x2c0], UR12 ;  /* 0x0002c00c08ff75b2 */ /* 0x0048b00008000100 */
[----:B------:R4:W3:Y:S01]  /*0eb0*/  SYNCS.EXCH.64 URZ, [UR8+0x2d0], UR14 ;  /* 0x0002d00e08ff75b2 */ /* 0x0008e20008000100 */
[----:B------:R4:W1:Y:S01]  /*0ec0*/  SYNCS.EXCH.64 URZ, [UR8+0x2c8], UR12 ;  /* 0x0002c80c08ff75b2 */ /* 0x0008620008000100 */
[----:B------:R4:W1:Y:S02]  /*0ed0*/  SYNCS.EXCH.64 URZ, [UR8+0x2d8], UR14 ;  /* 0x0002d80e08ff75b2 */ /* 0x0008640008000100 */
[----:B----4-:R-:W-:Y:S01]  /*0ee0*/  NOP ;  /* 0x0000000000007918 */ /* 0x010fe20000000000 */
.L_x_13:
[----:B------:R-:W4:Y:S01]  /*0ef0*/  SHFL.IDX PT, R0, R96, RZ, 0x1f ;  /* 0x00001fff60007589 */ /* 0x000f2200000e0000 */
[----:B------:R-:W-:Y:S01]  /*0f00*/  NOP ;  /* 0x0000000000007918 */ /* 0x000fe20000000000 */
[----:B----4-:R-:W-:-:S13]  /*0f10*/  ISETP.NE.AND P0, PT, R0, 0x5, PT ;  /* 0x000000050000780c */ /* 0x010fda0003f05270 */
[----:B------:R-:W-:Y:S05]  /*0f20*/  @P0 BRA `(.L_x_14) ;  /* 0x0000000000540947 */ /* 0x000fea0003800000 */
[----:B---3--:R-:W-:Y:S01]  /*0f30*/  UMOV UR9, 0x400 ;  /* 0x0000040000097882 */ /* 0x008fe20000000000 */
[----:B--2---:R-:W-:Y:S01]  /*0f40*/  UMOV UR8, 0x1 ;  /* 0x0000000100087882 */ /* 0x004fe20000000000 */
        /* <DEDUP_REMOVED lines=13> */
[----:B------:R4:W1:Y:S01]  /*1020*/  SYNCS.EXCH.64 URZ, [UR9+0x308], UR14 ;  /* 0x0003080e09ff75b2 */ /* 0x0008620008000100 */
[----:B------:R4:W1:Y:S01]  /*1030*/  SYNCS.EXCH.64 URZ, [UR9+0x2f0], UR12 ;  /* 0x0002f00c09ff75b2 */ /* 0x0008620008000100 */
[----:B------:R4:W1:Y:S01]  /*1040*/  SYNCS.EXCH.64 URZ, [UR9+0x310], UR14 ;  /* 0x0003100e09ff75b2 */ /* 0x0008620008000100 */
[----:B------:R4:W1:Y:S01]  /*1050*/  SYNCS.EXCH.64 URZ, [UR9+0x2f8], UR12 ;  /* 0x0002f80c09ff75b2 */ /* 0x0008620008000100 */
[----:B------:R4:W1:Y:S02]  /*1060*/  SYNCS.EXCH.64 URZ, [UR9+0x318], UR14 ;  /* 0x0003180e09ff75b2 */ /* 0x0008640008000100 */
[----:B----4-:R-:W-:Y:S01]  /*1070*/  NOP ;  /* 0x0000000000007918 */ /* 0x010fe20000000000 */
.L_x_14:
[----:B------:R-:W4:Y:S01]  /*1080*/  SHFL.IDX PT, R0, R96, RZ, 0x1f ;  /* 0x00001fff60007589 */ /* 0x000f2200000e0000 */
[----:B------:R-:W-:Y:S01]  /*1090*/  ISETP.NE.OR P1, PT, RZ, UR10, !P1 ;  /* 0x0000000aff007c0c */ /* 0x000fe2000cf25670 */
[----:B------:R-:W-:Y:S01]  /*10a0*/  NOP ;  /* 0x0000000000007918 */ /* 0x000fe20000000000 */
[----:B----4-:R-:W-:-:S13]  /*10b0*/  ISETP.NE.AND P0, PT, R0, 0x3, PT ;  /* 0x000000030000780c */ /* 0x010fda0003f05270 */
[----:B------:R-:W-:Y:S05]  /*10c0*/  @P0 BRA `(.L_x_15) ;  /* 0x0000000000340947 */ /* 0x000fea0003800000 */
[----:B--2---:R-:W-:Y:S01]  /*10d0*/  UMOV UR8, 0x400 ;  /* 0x0000040000087882 */ /* 0x004fe20000000000 */
[----:B------:R-:W-:Y:S01]  /*10e0*/  UMOV UR6, 0x20 ;  /* 0x0000002000067882 */ /* 0x000fe20000000000 */
[----:B------:R-:W-:Y:S02]  /*10f0*/  ULEA UR8, UR37, UR8, 0x18 ;  /* 0x0000000825087291 */ /* 0x000fe4000f8ec0ff */
[----:B---3--:R-:W-:-:S04]  /*1100*/  UIADD3 UR12, UPT, UPT, -UR6, 0x100000, URZ ;  /* 0x00100000060c7890 */ /* 0x008fc8000fffe1ff */
[----:B------:R-:W-:Y:S02]  /*1110*/  USHF.L.U32 UR13, UR12, 0xb, URZ ;  /* 0x0000000b0c0d7899 */ /* 0x000fe400080006ff */
[----:B------:R-:W-:Y:S01]  /*1120*/  USHF.L.U32 UR12, UR12, 0x1, URZ ;  /* 0x000000010c0c7899 */ /* 0x000fe200080006ff */
[----:B------:R-:W-:Y:S01]  /*1130*/  ELECT P0, URZ, PT ;  /* 0x0000000000ff782f */ /* 0x000fe20003800000 */
[----:B------:R-:W2:Y:S10]  /*1140*/  FENCE.VIEW.ASYNC.S ;  /* 0x00000000000073c6 */ /* 0x000eb40000000000 */
[----:B--2---:R4:W2:Y:S01]  /*1150*/  SYNCS.EXCH.64 URZ, [UR8+0x320], UR12 ;  /* 0x0003200c08ff75b2 */ /* 0x0048a20008000100 */
[----:B------:R4:W3:Y:S01]  /*1160*/  SYNCS.EXCH.64 URZ, [UR8+0x330], UR12 ;  /* 0x0003300c08ff75b2 */ /* 0x0008e20008000100 */
[----:B------:R4:W1:Y:S01]  /*1170*/  SYNCS.EXCH.64 URZ, [UR8+0x328], UR12 ;  /* 0x0003280c08ff75b2 */ /* 0x0008620008000100 */
[----:B------:R4:W1:Y:S02]  /*1180*/  SYNCS.EXCH.64 URZ, [UR8+0x338], UR12 ;  /* 0x0003380c08ff75b2 */ /* 0x0008640008000100 */
[----:B----4-:R-:W-:Y:S01]  /*1190*/  NOP ;  /* 0x0000000000007918 */ /* 0x010fe20000000000 */
.L_x_15:
[----:B------:R-:W-:Y:S01]  /*11a0*/  VOTEU.ALL UP1, P1 ;  /* 0x0000000000ff7886 */ /* 0x000fe20000820000 */
[----:B--2---:R-:W2:Y:S01]  /*11b0*/  LDCU UR8, c[0x0][0x36c] ;  /* 0x00006d80ff0877ac */ /* 0x004ea20008000800 */
[----:B------:R-:W-:Y:S01]  /*11c0*/  NOP ;  /* 0x0000000000007918 */ /* 0x000fe20000000000 */
[----:B------:R-:W-:Y:S01]  /*11d0*/  LOP3.LUT R10, R97, 0x1f, RZ, 0xc0, !PT ;  /* 0x0000001f610a7812 */ /* 0x000fe200078ec0ff */
[----:B---3--:R-:W-:Y:S01]  /*11e0*/  UMOV UR12, 0x20 ;  /* 0x00000020000c7882 */ /* 0x008fe20000000000 */
[----:B------:R-:W-:Y:S01]  /*11f0*/  @!UP1 UMOV UR6, 0x400 ;  /* 0x0000040000069882 */ /* 0x000fe20000000000 */
[----:B------:R-:W-:-:S04]  /*1200*/  @!UP1 UIADD3 UR12, UPT, UPT, -UR12, 0x100000, URZ ;  /* 0x001000000c0c9890 */ /* 0x000fc8000fffe1ff */
[----:B------:R-:W-:Y:S02]  /*1210*/  @!UP1 USHF.L.U32 UR13, UR12, 0xb, URZ ;  /* 0x0000000b0c0d9899 */ /* 0x000fe400080006ff */
[----:B------:R-:W-:Y:S02]  /*1220*/  @!UP1 USHF.L.U32 UR12, UR12, 0x1, URZ ;  /* 0x000000010c0c9899 */ /* 0x000fe400080006ff */
[----:B------:R-:W-:Y:S01]  /*1230*/  @!UP1 ULEA UR6, UR37, UR6, 0x18 ;  /* 0x0000000625069291 */ /* 0x000fe2000f8ec0ff */
[----:B------:R-:W-:Y:S01]  /*1240*/  VOTEU.ALL UP1, P1 ;  /* 0x0000000000ff7886 */ /* 0x000fe20000820000 */
[----:B------:R-:W-:Y:S01]  /*1250*/  UISETP.NE.AND UP4, UPT, UR10, URZ, UPT ;  /* 0x000000ff0a00728c */ /* 0x000fe2000bf85270 */
[----:B------:R-:W3:Y:S09]  /*1260*/  FENCE.VIEW.ASYNC.S ;  /* 0x00000000000073c6 */ /* 0x000ef20000000000 */
[----:B---3--:R3:W4:Y:S01]  /*1270*/  @!UP1 SYNCS.EXCH.64 URZ, [UR6+0x340], UR12 ;  /* 0x0003400c06ff95b2 */ /* 0x0087220008000100 */
[----:B--2---:R-:W-:-:S09]  /*1280*/  UISETP.EQ.U32.AND UP1, UPT, UR8, 0x1, UPT ;  /* 0x000000010800788c */ /* 0x004fd2000bf22070 */
[----:B------:R-:W-:Y:S05]  /*1290*/  BRA.U !UP1, `(.L_x_16) ;  /* 0x0000000109087547 */ /* 0x000fea000b800000 */
[----:B-1--4-:R-:W-:Y:S01]  /*12a0*/  UCGABAR_ARV ;  /* 0x00000000000079c7 */ /* 0x012fe20008000000 */
[----:B------:R-:W-:Y:S05]  /*12b0*/  BRA `(.L_x_17) ;  /* 0x0000000000047947 */ /* 0x000fea0003800000 */
.L_x_16:
[----:B-1--4-:R-:W-:Y:S01]  /*12c0*/  NOP ;  /* 0x0000000000007918 */ /* 0x012fe20000000000 */
.L_x_17:
[----:B------:R-:W1:Y:S01]  /*12d0*/  S2R R15, SR_CTAID.Y ;  /* 0x00000000000f7919 */ /* 0x000e620000002600 */
[----:B------:R-:W-:-:S05]  /*12e0*/  CS2R.32 R91, SR_CgaSize ;  /* 0x00000000005b7805 */ /* 0x000fca0000008a00 */
[----:B------:R-:W-:-:S05]  /*12f0*/  IMAD R91, R91, -0xa0, RZ ;  /* 0xffffff605b5b7824 */ /* 0x000fca00078e02ff */
[----:B---3--:R-:W-:-:S14]  /*1300*/  R2UR UR6, R91 ;  /* 0x000000005b0672ca */ /* 0x008fdc00000e0000 */
[----:B------:R-:W2:Y:S01]  /*1310*/  LDCU UR6, c[0x0][UR6+0x2b4] ;  /* 0x00005680060677ac */ /* 0x000ea20008000800 */
[----:B------:R-:W-:-:S05]  /*1320*/  CS2R.32 R0, SR_CgaSize ;  /* 0x0000000000007805 */ /* 0x000fca0000008a00 */
[----:B------:R-:W-:-:S06]  /*1330*/  IMAD R0, R0, -0xa0, RZ ;  /* 0xffffff6000007824 */ /* 0x000fcc00078e02ff */
[----:B------:R-:W3:Y:S01]  /*1340*/  LDC R0, c[0x0][R0+0x2a4] ;  /* 0x0000a90000007b82 */ /* 0x000ee20000000800 */
[----:B------:R-:W-:Y:S01]  /*1350*/  PRMT R8, RZ, 0x7610, R8 ;  /* 0x00007610ff087816 */ /* 0x000fe20000000008 */
[----:B------:R-:W4:Y:S01]  /*1360*/  S2R R9, SR_CTAID.X ;  /* 0x0000000000097919 */ /* 0x000f220000002500 */
[----:B------:R-:W-:-:S05]  /*1370*/  CS2R.32 R91, SR_CgaSize ;  /* 0x00000000005b7805 */ /* 0x000fca0000008a00 */
[----:B------:R-:W-:-:S05]  /*1380*/  IMAD R91, R91, -0xa0, RZ ;  /* 0xffffff605b5b7824 */ /* 0x000fca00078e02ff */
[----:B------:R-:W-:-:S14]  /*1390*/  R2UR UR8, R91 ;  /* 0x000000005b0872ca */ /* 0x000fdc00000e0000 */
[----:B------:R-:W3:Y:S01]  /*13a0*/  LDCU UR8, c[0x0][UR8+0x2b0] ;  /* 0x00005600080877ac */ /* 0x000ee20008000800 */
[----:B------:R-:W-:Y:S01]  /*13b0*/  UISETP.NE.AND UP2, UPT, UR10, 0x2, UPT ;  /* 0x000000020a00788c */ /* 0x000fe2000bf45270 */
[----:B------:R-:W2:Y:S01]  /*13c0*/  LDC R11, c[0x0][0xb24] ;  /* 0x0002c900ff0b7b82 */ /* 0x000ea20000000800 */
[----:B------:R-:W-:-:S05]  /*13d0*/  CS2R.32 R2, SR_CgaSize ;  /* 0x0000000000027805 */ /* 0x000fca0000008a00 */
[----:B------:R-:W-:-:S06]  /*13e0*/  IMAD R2, R2, -0xa0, RZ ;  /* 0xffffff6002027824 */ /* 0x000fcc00078e02ff */
[----:B------:R-:W3:Y:S08]  /*13f0*/  LDC R2, c[0x0][R2+0x2a0] ;  /* 0x0000a80002027b82 */ /* 0x000ef00000000800 */
[----:B------:R-:W3:Y:S01]  /*1400*/  LDC R40, c[0x0][0xb24] ;  /* 0x0002c900ff287b82 */ /* 0x000ee20000000800 */
[----:B-1----:R-:W-:-:S07]  /*1410*/  I2FP.F32.U32 R90, R15 ;  /* 0x0000000f005a7245 */ /* 0x002fce0000201000 */
[----:B------:R-:W1:Y:S01]  /*1420*/  S2UR UR36, SR_CTAID.Z ;  /* 0x00000000002479c3 */ /* 0x000e620000002700 */
[----:B--2---:R-:W-:Y:S01]  /*1430*/  ISETP.GE.AND P0, PT, R11, 0x1, PT ;  /* 0x000000010b00780c */ /* 0x004fe20003f06270 */
[----:B----4-:R-:W-:Y:S01]  /*1440*/  IMAD.MOV.U32 R14, RZ, RZ, R9 ;  /* 0x000000ffff0e7224 */ /* 0x010fe200078e0009 */
[----:B------:R-:W-:Y:S01]  /*1450*/  I2FP.F32.U32 R91, R9 ;  /* 0x00000009005b7245 */ /* 0x000fe20000201000 */
[----:B------:R-:W-:Y:S01]  /*1460*/  FMUL R90, R90, UR6 ;  /* 0x000000065a5a7c20 */ /* 0x000fe20008400000 */
[----:B------:R-:W2:Y:S03]  /*1470*/  LDCU UR6, c[0x0][0xb30] ;  /* 0x00016600ff0677ac */ /* 0x000ea60008000800 */
[----:B---3--:R-:W-:Y:S02]  /*1480*/  FMUL R91, R91, UR8 ;  /* 0x000000085b5b7c20 */ /* 0x008fe40008400000 */
[----:B------:R-:W3:Y:S08]  /*1490*/  F2I.U32.TRUNC.NTZ R90, R90 ;  /* 0x0000005a005a7305 */ /* 0x000ef0000020f000 */
[----:B------:R-:W4:Y:S01]  /*14a0*/  F2I.U32.TRUNC.NTZ R91, R91 ;  /* 0x0000005b005b7305 */ /* 0x000f22000020f000 */
[----:B--2---:R-:W-:Y:S01]  /*14b0*/  UISETP.NE.AND UP3, UPT, UR6, 0x1, UPT ;  /* 0x000000010600788c */ /* 0x004fe2000bf65270 */
[----:B---3--:R-:W-:-:S05]  /*14c0*/  IADD3 R90, PT, PT, -R90, RZ, RZ ;  /* 0x000000ff5a5a7210 */ /* 0x008fca0007ffe1ff */
[----:B------:R-:W-:Y:S01]  /*14d0*/  IMAD R90, R0, R90, R15 ;  /* 0x0000005a005a7224 */ /* 0x000fe200078e020f */
[----:B------:R-:W-:Y:S01]  /*14e0*/  PRMT R0, RZ, 0x7610, R0 ;  /* 0x00007610ff007816 */ /* 0x000fe20000000000 */
[----:B----4-:R-:W-:-:S04]  /*14f0*/  IMAD.MOV R91, RZ, RZ, -R91 ;  /* 0x000000ffff5b7224 */ /* 0x010fc800078e0a5b */
[----:B------:R-:W-:Y:S01]  /*1500*/  IMAD R91, R2, R91, R9 ;  /* 0x0000005b025b7224 */ /* 0x000fe200078e0209 */
[----:B-1----:R-:W-:Y:S06]  /*1510*/  BRA.U UP4, `(.L_x_18) ;  /* 0x0000000104247547 */ /* 0x002fec000b800000 */
[----:B------:R-:W-:Y:S01]  /*1520*/  ISETP.NE.AND P1, PT, R90, RZ, PT ;  /* 0x000000ff5a00720c */ /* 0x000fe20003f25270 */
[----:B------:R-:W-:Y:S01]  /*1530*/  IMAD.MOV.U32 R0, RZ, RZ, 0x3 ;  /* 0x00000003ff007424 */ /* 0x000fe200078e00ff */
[C---:B------:R-:W-:Y:S02]  /*1540*/  LOP3.LUT R2, R91.reuse, 0xfffffffe, RZ, 0xc0, !PT ;  /* 0xfffffffe5b027812 */ /* 0x040fe400078ec0ff */
[----:B------:R-:W-:Y:S02]  /*1550*/  ISETP.LT.U32.OR P1, PT, R91, 0x2, !P1 ;  /* 0x000000025b00780c */ /* 0x000fe40004f21470 */
[----:B------:R-:W-:Y:S02]  /*1560*/  SHF.L.U32 R0, R0, R2, RZ ;  /* 0x0000000200007219 */ /* 0x000fe400000006ff */
[----:B------:R-:W-:Y:S02]  /*1570*/  SEL R4, RZ, 0x1, !P1 ;  /* 0x00000001ff047807 */ /* 0x000fe40004800000 */
[----:B------:R-:W-:-:S05]  /*1580*/  SEL R3, RZ, 0x2, !P1 ;  /* 0x00000002ff037807 */ /* 0x000fca0004800000 */
[----:B------:R-:W-:-:S05]  /*1590*/  IMAD.IADD R3, R4, 0x1, R3 ;  /* 0x0000000104037824 */ /* 0x000fca00078e0203 */
[----:B------:R-:W-:Y:S02]  /*15a0*/  PRMT R8, R3, 0x7610, R8 ;  /* 0x0000761003087816 */ /* 0x000fe40000000008 */
.L_x_18:
[----:B------:R-:W-:Y:S05]  /*15b0*/  @!P0 BRA `(.L_x_19) ;  /* 0x0000000000b88947 */ /* 0x000fea0003800000 */
[----:B------:R-:W1:Y:S01]  /*15c0*/  LDC.64 R4, c[0x0][0xb18] ;  /* 0x0002c600ff047b82 */ /* 0x000e620000000a00 */
[----:B------:R-:W-:-:S07]  /*15d0*/  ISETP.NE.AND P0, PT, R11, 0x1, PT ;  /* 0x000000010b00780c */ /* 0x000fce0003f05270 */
[----:B------:R-:W2:Y:S08]  /*15e0*/  LDC R14, c[0x0][0xb0c] ;  /* 0x0002c300ff0e7b82 */ /* 0x000eb00000000800 */
[----:B------:R-:W3:Y:S08]  /*15f0*/  LDC R16, c[0x0][0x370] ;  /* 0x0000dc00ff107b82 */ /* 0x000ef00000000800 */
[----:B------:R-:W4:Y:S01]  /*1600*/  LDC R13, c[0x0][0x374] ;  /* 0x0000dd00ff0d7b82 */ /* 0x000f220000000800 */
[----:B-1----:R-:W-:-:S07]  /*1610*/  ISETP.NE.AND P1, PT, R4, 0x1, PT ;  /* 0x000000010400780c */ /* 0x002fce0003f25270 */
[----:B------:R-:W3:Y:S01]  /*1620*/  LDC.64 R6, c[0x0][0xb10] ;  /* 0x0002c400ff067b82 */ /* 0x000ee20000000a00 */
[----:B--2---:R-:W-:-:S07]  /*1630*/  ISETP.NE.AND P2, PT, R14, 0x1, PT ;  /* 0x000000010e00780c */ /* 0x004fce0003f45270 */
[----:B------:R-:W1:Y:S08]  /*1640*/  LDC R12, c[0x0][0xb20] ;  /* 0x0002c800ff0c7b82 */ /* 0x000e700000000800 */
[----:B------:R-:W2:Y:S01]  /*1650*/  LDC.64 R2, c[0x0][0xb28] ;  /* 0x0002ca00ff027b82 */ /* 0x000ea20000000a00 */
[----:B----4-:R-:W-:-:S04]  /*1660*/  IMAD.HI.U32 R17, R13, R5, RZ ;  /* 0x000000050d117227 */ /* 0x010fc800078e00ff */
[----:B------:R-:W-:-:S04]  /*1670*/  IMAD.HI.U32 R5, R15, R5, RZ ;  /* 0x000000050f057227 */ /* 0x000fc800078e00ff */
[----:B---3--:R-:W-:-:S05]  /*1680*/  IMAD.HI.U32 R18, R16, R6, RZ ;  /* 0x0000000610127227 */ /* 0x008fca00078e00ff */
[-C--:B------:R-:W-:Y:S01]  /*1690*/  @P2 SHF.R.U32.HI R16, RZ, R7.reuse, R18 ;  /* 0x00000007ff102219 */ /* 0x080fe20000011612 */
[----:B------:R-:W-:Y:S01]  /*16a0*/  IMAD.HI.U32 R18, R9, R6, RZ ;  /* 0x0000000609127227 */ /* 0x000fe200078e00ff */
[-C--:B-1----:R-:W-:Y:S02]  /*16b0*/  @P1 SHF.R.U32.HI R13, RZ, R12.reuse, R17 ;  /* 0x0000000cff0d1219 */ /* 0x082fe40000011611 */
[----:B------:R-:W-:Y:S02]  /*16c0*/  SHF.R.U32.HI R5, RZ, R12, R5 ;  /* 0x0000000cff057219 */ /* 0x000fe40000011605 */
[----:B------:R-:W-:Y:S02]  /*16d0*/  SHF.R.U32.HI R18, RZ, R7, R18 ;  /* 0x00000007ff127219 */ /* 0x000fe40000011612 */
[----:B------:R-:W-:Y:S01]  /*16e0*/  SEL R5, R15, R5, !P1 ;  /* 0x000000050f057207 */ /* 0x000fe20004800000 */
[----:B--2---:R-:W-:Y:S01]  /*16f0*/  IMAD.HI.U32 R17, R13, R2, RZ ;  /* 0x000000020d117227 */ /* 0x004fe200078e00ff */
[----:B------:R-:W-:-:S03]  /*1700*/  SEL R18, R9, R18, !P2 ;  /* 0x0000001209127207 */ /* 0x000fc60005000000 */
[----:B------:R-:W-:Y:S01]  /*1710*/  IMAD.HI.U32 R6, R16, R2, RZ ;  /* 0x0000000210067227 */ /* 0x000fe200078e00ff */
[----:B------:R-:W-:-:S04]  /*1720*/  @P0 SHF.R.U32.HI R13, RZ, R3, R17 ;  /* 0x00000003ff0d0219 */ /* 0x000fc80000011611 */
[----:B------:R-:W-:Y:S01]  /*1730*/  @P0 SHF.R.U32.HI R16, RZ, R3, R6 ;  /* 0x00000003ff100219 */ /* 0x000fe20000011606 */
[----:B------:R-:W-:-:S04]  /*1740*/  IMAD R13, R13, R11, RZ ;  /* 0x0000000b0d0d7224 */ /* 0x000fc800078e02ff */
[----:B------:R-:W-:Y:S01]  /*1750*/  IMAD R6, R16, R11, RZ ;  /* 0x0000000b10067224 */ /* 0x000fe200078e02ff */
[----:B------:R-:W-:-:S04]  /*1760*/  ISETP.GE.AND P1, PT, R5, R13, PT ;  /* 0x0000000d0500720c */ /* 0x000fc80003f26270 */
[----:B------:R-:W-:Y:S01]  /*1770*/  ISETP.GE.OR P1, PT, R18, R6, P1 ;  /* 0x000000061200720c */ /* 0x000fe20000f26670 */
[----:B------:R-:W-:-:S05]  /*1780*/  IMAD.HI.U32 R6, R5, R2, RZ ;  /* 0x0000000205067227 */ /* 0x000fca00078e00ff */
[----:B------:R-:W-:-:S04]  /*1790*/  SHF.R.U32.HI R6, RZ, R3, R6 ;  /* 0x00000003ff067219 */ /* 0x000fc80000011606 */
[----:B------:R-:W-:-:S03]  /*17a0*/  SEL R6, R5, R6, !P0 ;  /* 0x0000000605067207 */ /* 0x000fc60004000000 */
[----:B------:R-:W-:Y:S01]  /*17b0*/  @!P1 IMAD.HI.U32 R7, R18, R2, RZ ;  /* 0x0000000212079227 */ /* 0x000fe200078e00ff */
[----:B------:R-:W-:-:S04]  /*17c0*/  IADD3 R2, PT, PT, -R6, RZ, RZ ;  /* 0x000000ff06027210 */ /* 0x000fc80007ffe1ff */
[----:B------:R-:W-:Y:S01]  /*17d0*/  @!P1 SHF.R.U32.HI R3, RZ, R3, R7 ;  /* 0x00000003ff039219 */ /* 0x000fe20000011607 */
[----:B------:R-:W-:Y:S01]  /*17e0*/  IMAD R2, R11, R2, R5 ;  /* 0x000000020b027224 */ /* 0x000fe200078e0205 */
[----:B------:R-:W-:Y:S02]  /*17f0*/  IADD3 R7, PT, PT, -R5, RZ, RZ ;  /* 0x000000ff05077210 */ /* 0x000fe40007ffe1ff */
[----:B------:R-:W-:-:S03]  /*1800*/  @!P1 SEL R3, R18, R3, !P0 ;  /* 0x0000000312039207 */ /* 0x000fc60004000000 */
[----:B------:R-:W-:Y:S02]  /*1810*/  IMAD R7, R4, R7, R15 ;  /* 0x0000000704077224 */ /* 0x000fe400078e020f */
[--C-:B------:R-:W-:Y:S02]  /*1820*/  @!P1 IMAD.IADD R6, R6, 0x1, -R3.reuse ;  /* 0x0000000106069824 */ /* 0x100fe400078e0a03 */
[----:B------:R-:W-:Y:S01]  /*1830*/  @!P1 IMAD R3, R2, R16, R3 ;  /* 0x0000001002039224 */ /* 0x000fe200078e0203 */
[----:B------:R-:W-:Y:S01]  /*1840*/  IADD3 R2, PT, PT, -R18, RZ, RZ ;  /* 0x000000ff12027210 */ /* 0x000fe20007ffe1ff */
[----:B------:R-:W-:Y:S02]  /*1850*/  @!P1 IMAD R5, R6, R11, R18 ;  /* 0x0000000b06059224 */ /* 0x000fe400078e0212 */
[----:B------:R-:W-:Y:S02]  /*1860*/  @!P1 IMAD.MOV.U32 R18, RZ, RZ, R3 ;  /* 0x000000ffff129224 */ /* 0x000fe400078e0003 */
[----:B------:R-:W-:-:S02]  /*1870*/  IMAD R2, R14, R2, R9 ;  /* 0x000000020e027224 */ /* 0x000fc400078e0209 */
[----:B------:R-:W-:Y:S02]  /*1880*/  IMAD R15, R5, R4, R7 ;  /* 0x00000004050f7224 */ /* 0x000fe400078e0207 */
[----:B------:R-:W-:Y:S02]  /*1890*/  IMAD R14, R18, R14, R2 ;  /* 0x0000000e120e7224 */ /* 0x000fe400078e0202 */
.L_x_19:
[----:B------:R-:W-:Y:S05]  /*18a0*/  BRA.U UP3, `(.L_x_20) ;  /* 0x0000000103407547 */ /* 0x000fea000b800000 */
[----:B------:R-:W1:Y:S08]  /*18b0*/  LDC.64 R4, c[0x0][0xb10] ;  /* 0x0002c400ff047b82 */ /* 0x000e700000000a00 */
[----:B------:R-:W2:Y:S08]  /*18c0*/  LDC.64 R2, c[0x0][0xb18] ;  /* 0x0002c600ff027b82 */ /* 0x000eb00000000a00 */
[----:B------:R-:W3:Y:S08]  /*18d0*/  LDC R6, c[0x0][0xb20] ;  /* 0x0002c800ff067b82 */ /* 0x000ef00000000800 */
[----:B------:R-:W4:Y:S01]  /*18e0*/  LDC R7, c[0x0][0xb0c] ;  /* 0x0002c300ff077b82 */ /* 0x000f220000000800 */
[----:B-1----:R-:W-:-:S05]  /*18f0*/  IMAD.HI.U32 R4, R14, R4, RZ ;  /* 0x000000040e047227 */ /* 0x002fca00078e00ff */
[----:B------:R-:W-:Y:S01]  /*1900*/  SHF.R.U32.HI R4, RZ, R5, R4 ;  /* 0x00000005ff047219 */ /* 0x000fe20000011604 */
[----:B--2---:R-:W-:Y:S01]  /*1910*/  IMAD.HI.U32 R3, R15, R3, RZ ;  /* 0x000000030f037227 */ /* 0x004fe200078e00ff */
[----:B------:R-:W-:-:S04]  /*1920*/  ISETP.NE.AND P0, PT, R2, 0x1, PT ;  /* 0x000000010200780c */ /* 0x000fc80003f05270 */
[----:B---3--:R-:W-:-:S04]  /*1930*/  SHF.R.U32.HI R3, RZ, R6, R3 ;  /* 0x00000006ff037219 */ /* 0x008fc80000011603 */
[----:B------:R-:W-:Y:S02]  /*1940*/  SEL R3, R15, R3, !P0 ;  /* 0x000000030f037207 */ /* 0x000fe40004000000 */
[----:B----4-:R-:W-:-:S04]  /*1950*/  ISETP.NE.AND P1, PT, R7, 0x1, PT ;  /* 0x000000010700780c */ /* 0x010fc80003f25270 */
[----:B------:R-:W-:-:S05]  /*1960*/  SEL R5, R14, R4, !P1 ;  /* 0x000000040e057207 */ /* 0x000fca0004800000 */
[----:B------:R-:W-:Y:S02]  /*1970*/  IMAD.IADD R4, R3, 0x1, -R5 ;  /* 0x0000000103047824 */ /* 0x000fe400078e0a05 */
[----:B------:R-:W-:Y:S02]  /*1980*/  IMAD.IADD R3, R5, 0x1, -R3 ;  /* 0x0000000105037824 */ /* 0x000fe400078e0a03 */
[----:B------:R-:W-:Y:S02]  /*1990*/  IMAD R14, R4, R7, R14 ;  /* 0x00000007040e7224 */ /* 0x000fe400078e020e */
[----:B------:R-:W-:Y:S02]  /*19a0*/  IMAD R15, R3, R2, R15 ;  /* 0x00000002030f7224 */ /* 0x000fe400078e020f */
.L_x_20:
[----:B------:R-:W-:Y:S05]  /*19b0*/  BRA.U !UP1, `(.L_x_21) ;  /* 0x00000001090c7547 */ /* 0x000fea000b800000 */
[----:B------:R-:W-:Y:S01]  /*19c0*/  UCGABAR_WAIT ;  /* 0x0000000000007dc7 */ /* 0x000fe20008000000 */
[----:B------:R-:W-:Y:S01]  /*19d0*/  CCTL.IVALL ;  /* 0x00000000ff00798f */ /* 0x000fe20002000000 */
[----:B------:R-:W-:Y:S05]  /*19e0*/  BRA `(.L_x_22) ;  /* 0x0000000000047947 */ /* 0x000fea0003800000 */
.L_x_21:
[----:B------:R-:W-:Y:S06]  /*19f0*/  BAR.SYNC.DEFER_BLOCKING 0x0 ;  /* 0x0000000000007b1d */ /* 0x000fec0000010000 */
.L_x_22:
[----:B------:R-:W-:Y:S05]  /*1a00*/  BRA.U UP2, `(.L_x_23) ;  /* 0x0000002502c47547 */ /* 0x000fea000b800000 */
[----:B------:R-:W1:Y:S01]  /*1a10*/  LDCU UR15, c[0x0][0x38c] ;  /* 0x00007180ff0f77ac */ /* 0x000e620008000800 */
[----:B------:R-:W2:Y:S01]  /*1a20*/  LDC R8, c[0x0][0x370] ;  /* 0x0000dc00ff087b82 */ /* 0x000ea20000000800 */
[C---:B------:R-:W-:Y:S01]  /*1a30*/  IMAD.SHL.U32 R19, R9.reuse, 0x20, RZ ;  /* 0x0000002009137824 */ /* 0x040fe200078e00ff */
[----:B------:R-:W-:Y:S01]  /*1a40*/  PLOP3.LUT P1, PT, PT, PT, UP5, 0x80, 0x8 ;  /* 0x000000000008781c */ /* 0x000fe20003f2f058 */
[----:B------:R-:W-:Y:S01]  /*1a50*/  UISETP.NE.AND UP1, UPT, UR10, URZ, UPT ;  /* 0x000000ff0a00728c */ /* 0x000fe2000bf25270 */
[----:B------:R-:W-:Y:S01]  /*1a60*/  ISETP.NE.AND P4, PT, R10, RZ, P5 ;  /* 0x000000ff0a00720c */ /* 0x000fe20002f85270 */
[----:B------:R-:W-:Y:S01]  /*1a70*/  IMAD.SHL.U32 R18, R9, 0x80, RZ ;  /* 0x0000008009127824 */ /* 0x000fe200078e00ff */
[----:B------:R-:W-:Y:S01]  /*1a80*/  PLOP3.LUT P1, PT, P1, PT, PT, 0x8, 0x80 ;  /* 0x000000000080781c */ /* 0x000fe20000f2e170 */
[----:B------:R-:W-:Y:S01]  /*1a90*/  IMAD.MOV.U32 R17, RZ, RZ, 0x1 ;  /* 0x00000001ff117424 */ /* 0x000fe200078e00ff */
[----:B------:R-:W3:Y:S01]  /*1aa0*/  LDC R0, c[0x0][0x374] ;  /* 0x0000dd00ff007b82 */ /* 0x000ee20000000800 */
[----:B------:R-:W-:Y:S01]  /*1ab0*/  IMAD.MOV.U32 R16, RZ, RZ, RZ ;  /* 0x000000ffff107224 */ /* 0x000fe200078e00ff */
[----:B------:R-:W-:Y:S01]  /*1ac0*/  CS2R R12, SRZ ;  /* 0x00000000000c7805 */ /* 0x000fe2000001ff00 */
[----:B------:R-:W-:Y:S01]  /*1ad0*/  IMAD.MOV.U32 R11, RZ, RZ, 0x1 ;  /* 0x00000001ff0b7424 */ /* 0x000fe200078e00ff */
[----:B------:R-:W-:Y:S01]  /*1ae0*/  LOP3.LUT R19, R19, 0x20, RZ, 0xc0, !PT ;  /* 0x0000002013137812 */ /* 0x000fe200078ec0ff */
[----:B------:R-:W4:Y:S01]  /*1af0*/  LDCU.64 UR24, c[0x0][0x348] ;  /* 0x00006900ff1877ac */ /* 0x000f220008000a00 */
[----:B-1----:R-:W-:-:S02]  /*1b00*/  UIADD3 UR4, UPT, UPT, UR15, 0xf, URZ ;  /* 0x0000000f0f047890 */ /* 0x002fc4000fffe0ff */
[----:B------:R-:W-:Y:S02]  /*1b10*/  USEL UR7, UR7, 0x2, UP1 ;  /* 0x0000000207077887 */ /* 0x000fe40008800000 */
[----:B------:R-:W-:Y:S01]  /*1b20*/  USHF.R.S32.HI UR22, URZ, 0x1f, UR4 ;  /* 0x0000001fff167899 */ /* 0x000fe20008011404 */
[----:B------:R-:W-:-:S03]  /*1b30*/  UMOV UR13, URZ ;  /* 0x000000ff000d7c82 */ /* 0x000fc60008000000 */
[----:B------:R-:W-:Y:S02]  /*1b40*/  ULEA.HI UR22, UR22, UR4, URZ, 0x4 ;  /* 0x0000000416167291 */ /* 0x000fe4000f8f20ff */
[----:B------:R-:W-:Y:S02]  /*1b50*/  UIADD3 UR4, UPT, UPT, UR15, -0x1, URZ ;  /* 0xffffffff0f047890 */ /* 0x000fe4000fffe0ff */
[----:B------:R-:W-:Y:S02]  /*1b60*/  USHF.R.S32.HI UR22, URZ, 0x4, UR22 ;  /* 0x00000004ff167899 */ /* 0x000fe40008011416 */
[----:B------:R-:W-:Y:S02]  /*1b70*/  UISETP.GE.U32.AND UP2, UPT, UR4, -0x1f, UPT ;  /* 0xffffffe10400788c */ /* 0x000fe4000bf46070 */
[----:B------:R-:W-:Y:S02]  /*1b80*/  UISETP.LT.U32.AND UP0, UPT, UR22, 0x28, UPT ;  /* 0x000000281600788c */ /* 0x000fe4000bf01070 */
[----:B------:R-:W-:-:S02]  /*1b90*/  UIADD3 UR15, UPT, UPT, UR15, 0x1e, URZ ;  /* 0x0000001e0f0f7890 */ /* 0x000fc4000fffe0ff */
[----:B------:R-:W-:-:S04]  /*1ba0*/  USEL UR21, UR22, 0x28, UP0 ;  /* 0x0000002816157887 */ /* 0x000fc80008000000 */
[----:B------:R-:W-:Y:S02]  /*1bb0*/  UIADD3 UR6, UPT, UPT, UR21, -0x1, URZ ;  /* 0xffffffff15067890 */ /* 0x000fe4000fffe0ff */
[----:B------:R-:W-:Y:S02]  /*1bc0*/  @UP2 UIADD3 UR6, UPT, UPT, UR21, URZ, URZ ;  /* 0x000000ff15062290 */ /* 0x000fe4000fffe0ff */
[----:B------:R-:W-:Y:S02]  /*1bd0*/  UIADD3 UR14, UPT, UPT, UR22, -UR21, URZ ;  /* 0x80000015160e7290 */ /* 0x000fe4000fffe0ff */
[----:B------:R-:W-:Y:S02]  /*1be0*/  UIADD3 UR5, UPT, UPT, UR6, 0x1, URZ ;  /* 0x0000000106057890 */ /* 0x000fe4000fffe0ff */
[----:B--2-4-:R-:W-:-:S12]  /*1bf0*/  UIADD3 UR6, UPT, UPT, -UR6, URZ, URZ ;  /* 0x000000ff06067290 */ /* 0x014fd8000fffe1ff */
.L_x_43:
[----:B------:R-:W-:Y:S01]  /*1c00*/  UISETP.NE.AND UP0, UPT, UR37, URZ, UPT ;  /* 0x000000ff2500728c */ /* 0x000fe2000bf05270 */
[----:B------:R-:W1:Y:S08]  /*1c10*/  S2UR UR37, SR_CgaCtaId ;  /* 0x00000000002579c3 */ /* 0x000e700000008800 */
[----:B------:R-:W-:Y:S05]  /*1c20*/  BRA.U UP0, `(.L_x_24) ;  /* 0x0000000100347547 */ /* 0x000fea000b800000 */
[----:B------:R-:W2:Y:S01]  /*1c30*/  S2R R2, SR_CgaCtaId ;  /* 0x0000000000027919 */ /* 0x000ea20000008800 */
[----:B------:R-:W-:-:S04]  /*1c40*/  MOV R3, 0x400 ;  /* 0x0000040000037802 */ /* 0x000fc80000000f00 */
[----:B--2---:R-:W-:Y:S02]  /*1c50*/  LEA R2, R2, R3, 0x18 ;  /* 0x0000000302027211 */ /* 0x004fe400078ec0ff */
[----:B------:R-:W-:-:S03]  /*1c60*/  SHF.L.U32 R3, R11, 0x1f, RZ ;  /* 0x0000001f0b037819 */ /* 0x000fc600000006ff */
[----:B------:R-:W-:-:S04]  /*1c70*/  IMAD R2, R12, 0x8, R2 ;  /* 0x000000080c027824 */ /* 0x000fc800078e0202 */
[----:B------:R-:W2:Y:S02]  /*1c80*/  SYNCS.PHASECHK.TRANS64.TRYWAIT P0, [R2+URZ+0x330], R3 ;  /* 0x00033003020075a7 */ /* 0x000ea400080011ff */
[----:B--2---:R-:W-:Y:S05]  /*1c90*/  @!P0 BRA `(.L_x_25) ;  /* 0x0000007400c88947 */ /* 0x004fea0003800000 */
.L_x_170:
[----:B------:R-:W-:Y:S01]  /*1ca0*/  VIADD R12, R12, 0x1 ;  /* 0x000000010c0c7836 */ /* 0x000fe20000000000 */
[----:B------:R2:W-:Y:S04]  /*1cb0*/  SYNCS.ARRIVE.TRANS64.A1T0 RZ, [R2+URZ+0x320], RZ ;  /* 0x000320ff02ff79a7 */ /* 0x0005e800081000ff */
[----:B------:R-:W-:-:S04]  /*1cc0*/  ISETP.NE.AND P0, PT, R12, 0x2, PT ;  /* 0x000000020c00780c */ /* 0x000fc80003f05270 */
[----:B------:R-:W-:Y:S02]  /*1cd0*/  SEL R12, R12, RZ, P0 ;  /* 0x000000ff0c0c7207 */ /* 0x000fe40000000000 */
[----:B--2---:R-:W-:-:S04]  /*1ce0*/  SEL R2, RZ, 0x1, P0 ;  /* 0x00000001ff027807 */ /* 0x004fc80000000000 */
[----:B------:R-:W-:-:S07]  /*1cf0*/  LOP3.LUT R11, R11, R2, RZ, 0x3c, !PT ;  /* 0x000000020b0b7212 */ /* 0x000fce00078e3cff */
.L_x_24:
[----:B------:R-:W-:Y:S01]  /*1d00*/  UMOV UR4, 0x400 ;  /* 0x0000040000047882 */ /* 0x000fe20000000000 */
[----:B------:R-:W-:Y:S01]  /*1d10*/  SHF.L.U32 R2, R17, 0x1f, RZ ;  /* 0x0000001f11027819 */ /* 0x000fe200000006ff */
[----:B-1----:R-:W-:Y:S01]  /*1d20*/  ULEA UR4, UR37, UR4, 0x18 ;  /* 0x0000000425047291 */ /* 0x002fe2000f8ec0ff */
[----:B------:R-:W-:Y:S01]  /*1d30*/  R2UR UR35, R18 ;  /* 0x00000000122372ca */ /* 0x000fe200000e0000 */
[----:B------:R-:W-:Y:S01]  /*1d40*/  UISETP.GE.U32.AND UP0, UPT, UR15, 0x1f, UPT ;  /* 0x0000001f0f00788c */ /* 0x000fe2000bf06070 */
[----:B------:R-:W-:Y:S01]  /*1d50*/  R2UR UR11, R19 ;  /* 0x00000000130b72ca */ /* 0x000fe200000e0000 */
[----:B------:R-:W-:Y:S01]  /*1d60*/  ULEA UR8, UR13, UR4, 0x3 ;  /* 0x000000040d087291 */ /* 0x000fe2000f8e18ff */
[----:B------:R-:W-:-:S08]  /*1d70*/  UMOV UR23, URZ ;  /* 0x000000ff00177c82 */ /* 0x000fd00008000000 */
[----:B------:R1:W2:Y:S01]  /*1d80*/  SYNCS.PHASECHK.TRANS64.TRYWAIT P0, [UR8+0x140], R2 ;  /* 0x00014002ff0075a7 */ /* 0x0002a20008001108 */
[----:B------:R-:W-:-:S13]  /*1d90*/  R2UR UR8, R15 ;  /* 0x000000000f0872ca */ /* 0x000fda00000e0000 */
[----:B------:R-:W-:Y:S01]  /*1da0*/  ULEA UR11, UR8, UR11, 0x6 ;  /* 0x0000000b080b7291 */ /* 0x000fe2000f8e30ff */
[----:B-1----:R-:W-:-:S05]  /*1db0*/  LEA.HI R2, R14, R14, RZ, 0x1 ;  /* 0x0000000e0e027211 */ /* 0x002fca00078f08ff */
[----:B------:R-:W-:-:S05]  /*1dc0*/  IMAD.SHL.U32 R2, R2, 0x80, RZ ;  /* 0x0000008002027824 */ /* 0x000fca00078e00ff */
[----:B------:R-:W-:-:S04]  /*1dd0*/  LOP3.LUT R2, R2, 0xffffff00, RZ, 0xc0, !PT ;  /* 0xffffff0002027812 */ /* 0x000fc800078ec0ff */
[----:B------:R-:W-:-:S13]  /*1de0*/  R2UR UR9, R2 ;  /* 0x00000000020972ca */ /* 0x000fda00000e0000 */
[----:B------:R-:W-:Y:S01]  /*1df0*/  ULOP3.LUT UR35, UR9, 0x80, UR35, 0xf8, !UPT ;  /* 0x0000008009237892 */ /* 0x000fe2000f8ef823 */
[----:B------:R-:W-:Y:S11]  /*1e00*/  BRA.U !UP0, `(.L_x_26) ;  /* 0x0000000108c07547 */ /* 0x000ff6000b800000 */
[----:B------:R-:W-:Y:S01]  /*1e10*/  UMOV UR16, UR6 ;  /* 0x0000000600107c82 */ /* 0x000fe20008000000 */
[----:B------:R-:W-:Y:S01]  /*1e20*/  UMOV UR17, UR13 ;  /* 0x0000000d00117c82 */ /* 0x000fe20008000000 */
[----:B------:R-:W-:-:S05]  /*1e30*/  UMOV UR34, URZ ;  /* 0x000000ff00227c82 */ /* 0x000fca0008000000 */
.L_x_32:
[----:B------:R-:W-:Y:S01]  /*1e40*/  ULEA UR33, UR17, UR4, 0x3 ;  /* 0x0000000411217291 */ /* 0x000fe2000f8e18ff */
[----:B------:R-:W-:Y:S01]  /*1e50*/  @P5 MOV R3, 0x2800 ;  /* 0x0000280000035802 */ /* 0x000fe20000000f00 */
[----:B-12-4-:R-:W-:Y:S10]  /*1e60*/  @P0 BRA `(.L_x_27) ;  /* 0x00000000000c0947 */ /* 0x016ff40003800000 */
[----:B------:R-:W-:-:S04]  /*1e70*/  SHF.L.U32 R4, R17, 0x1f, RZ ;  /* 0x0000001f11047819 */ /* 0x000fc800000006ff */
[----:B------:R-:W1:Y:S02]  /*1e80*/  SYNCS.PHASECHK.TRANS64.TRYWAIT P0, [UR33+0x140], R4 ;  /* 0x00014004ff0075a7 */ /* 0x000e640008001121 */
[----:B-1----:R-:W-:Y:S05]  /*1e90*/  @!P0 BRA `(.L_x_28) ;  /* 0x00000074005c8947 */ /* 0x002fea0003800000 */
.L_x_27:
[----:B------:R2:W-:Y:S01]  /*1ea0*/  @P5 SYNCS.ARRIVE.TRANS64 RZ, [UR33], R3 ;  /* 0x00000003ffff59a7 */ /* 0x0005e20008000021 */
[----:B------:R-:W-:Y:S02]  /*1eb0*/  ULOP3.LUT UR8, UR7, 0x2, URZ, 0xfc, !UPT ;  /* 0x0000000207087892 */ /* 0x000fe4000f8efcff */
[----:B------:R-:W-:Y:S02]  /*1ec0*/  UIADD3 UR16, UPT, UPT, UR16, 0x1, URZ ;  /* 0x0000000110107890 */ /* 0x000fe4000fffe0ff */
[----:B------:R-:W-:Y:S02]  /*1ed0*/  UISETP.NE.AND UP0, UPT, UR8, 0x2, UPT ;  /* 0x000000020800788c */ /* 0x000fe4000bf05270 */
[----:B------:R-:W-:-:S07]  /*1ee0*/  UISETP.NE.AND UP2, UPT, UR16, 0x1, UPT ;  /* 0x000000011000788c */ /* 0x000fce000bf45270 */
[----:B------:R-:W-:Y:S05]  /*1ef0*/  BRA.U UP0, `(.L_x_29) ;  /* 0x0000000100047547 */ /* 0x000fea000b800000 */
[----:B------:R-:W-:Y:S05]  /*1f00*/  BPT.TRAP 0x1 ;  /* 0x000000040000795c */ /* 0x000fea0000300000 */
.L_x_29:
[----:B------:R-:W-:Y:S04]  /*1f10*/  BSSY.RECONVERGENT B0, `(.L_x_30) ;  /* 0x0000003000007945 */ /* 0x000fe80003800200 */
[----:B------:R-:W-:Y:S05]  /*1f20*/  @!P4 BRA `(.L_x_31) ;  /* 0x000000000004c947 */ /* 0x000fea0003800000 */
[----:B------:R-:W-:Y:S05]  /*1f30*/  BPT.TRAP 0x1 ;  /* 0x000000040000795c */ /* 0x000fea0000300000 */
.L_x_31:
[----:B------:R-:W-:Y:S05]  /*1f40*/  BSYNC.RECONVERGENT B0 ;  /* 0x0000000000007941 */ /* 0x000fea0003800200 */
.L_x_30:
[----:B------:R-:W-:Y:S02]  /*1f50*/  UIADD3 UR13, UPT, UPT, UR17, 0x1, URZ ;  /* 0x00000001110d7890 */ /* 0x000fe4000fffe0ff */
[----:B------:R-:W-:Y:S02]  /*1f60*/  ULEA UR32, UR17, UR4, 0xc ;  /* 0x0000000411207291 */ /* 0x000fe4000f8e60ff */
[----:B------:R-:W-:Y:S02]  /*1f70*/  UISETP.NE.AND UP0, UPT, UR13, 0x28, UPT ;  /* 0x000000280d00788c */ /* 0x000fe4000bf05270 */
[----:B------:R-:W-:Y:S02]  /*1f80*/  UIADD3 UR28, UP1, UPT, UR24, 0x80, URZ ;  /* 0x00000080181c7890 */ /* 0x000fe4000ff3e0ff */
[----:B------:R-:W-:Y:S02]  /*1f90*/  USEL UR9, URZ, 0x1, UP0 ;  /* 0x00000001ff097887 */ /* 0x000fe40008000000 */
[----:B------:R-:W-:-:S02]  /*1fa0*/  USEL UR13, UR13, URZ, UP0 ;  /* 0x000000ff0d0d7287 */ /* 0x000fc40008000000 */
[----:B------:R-:W-:Y:S02]  /*1fb0*/  UIADD3 UR26, UP0, UPT, UR24, 0x180, URZ ;  /* 0x00000180181a7890 */ /* 0x000fe4000ff1e0ff */
[----:B------:R-:W-:Y:S01]  /*1fc0*/  ULEA UR8, UR13, UR4, 0x3 ;  /* 0x000000040d087291 */ /* 0x000fe2000f8e18ff */
[----:B------:R-:W-:Y:S01]  /*1fd0*/  LOP3.LUT R17, R17, UR9, RZ, 0x3c, !PT ;  /* 0x0000000911117c12 */ /* 0x000fe2000f8e3cff */
[----:B------:R-:W-:Y:S02]  /*1fe0*/  ULOP3.LUT UR33, UR33, 0xfefffff8, URZ, 0xc0, !UPT ;  /* 0xfefffff821217892 */ /* 0x000fe4000f8ec0ff */
[----:B------:R-:W-:Y:S01]  /*1ff0*/  UIADD3.X UR29, UPT, UPT, URZ, UR25, URZ, UP1, !UPT ;  /* 0x00000019ff1d7290 */ /* 0x000fe20008ffe4ff */
[----:B-1----:R-:W-:Y:S01]  /*2000*/  SHF.L.U32 R2, R17, 0x1f, RZ ;  /* 0x0000001f11027819 */ /* 0x002fe200000006ff */
[----:B------:R-:W-:Y:S02]  /*2010*/  UIADD3 UR32, UPT, UPT, UR32, 0x6600, URZ ;  /* 0x0000660020207890 */ /* 0x000fe4000fffe0ff */
[----:B------:R-:W-:Y:S01]  /*2020*/  UIADD3.X UR27, UPT, UPT, URZ, UR25, URZ, UP0, !UPT ;  /* 0x00000019ff1b7290 */ /* 0x000fe200087fe4ff */
[----:B------:R1:W4:Y:S01]  /*2030*/  SYNCS.PHASECHK.TRANS64.TRYWAIT P0, [UR8+0x140], R2 ;  /* 0x00014002ff0075a7 */ /* 0x0003220008001108 */
[----:B------:R-:W-:Y:S01]  /*2040*/  ULEA UR8, UR17, UR4, 0xa ;  /* 0x0000000411087291 */ /* 0x000fe2000f8e50ff */
[----:B------:R-:W-:Y:S01]  /*2050*/  UMOV UR18, 0x0 ;  /* 0x0000000000127882 */ /* 0x000fe20000000000 */
[----:B------:R-:W-:-:S02]  /*2060*/  UMOV UR19, 0x10000000 ;  /* 0x1000000000137882 */ /* 0x000fc40000000000 */
[----:B------:R-:W-:Y:S01]  /*2070*/  UIADD3 UR8, UPT, UPT, UR8, 0x2e600, URZ ;  /* 0x0002e60008087890 */ /* 0x000fe2000fffe0ff */
[----:B------:R2:W-:Y:S01]  /*2080*/  UTMALDG.3D.2CTA [UR32], [UR28], desc[UR18] ;  /* 0x000012201c0075b4 */ /* 0x0005e20008211000 */
[----:B------:R-:W-:Y:S01]  /*2090*/  UMOV UR10, UR34 ;  /* 0x00000022000a7c82 */ /* 0x000fe20008000000 */
[----:B------:R-:W-:Y:S01]  /*20a0*/  UMOV UR12, UR36 ;  /* 0x00000024000c7c82 */ /* 0x000fe20008000000 */
[----:B------:R-:W-:Y:S01]  /*20b0*/  UMOV UR9, UR33 ;  /* 0x0000002100097c82 */ /* 0x000fe20008000000 */
[----:B------:R-:W-:Y:S01]  /*20c0*/  UMOV UR23, UR5 ;  /* 0x0000000500177c82 */ /* 0x000fe20008000000 */
[----:B------:R-:W-:-:S03]  /*20d0*/  UMOV UR17, UR13 ;  /* 0x0000000d00117c82 */ /* 0x000fc60008000000 */
[----:B------:R1:W-:Y:S01]  /*20e0*/  UTMALDG.3D.2CTA [UR8], [UR26], desc[UR18] ;  /* 0x000012081a0075b4 */ /* 0x0003e20008211000 */
[----:B--2---:R-:W-:Y:S01]  /*20f0*/  UIADD3 UR34, UPT, UPT, UR34, 0x10, URZ ;  /* 0x0000001022227890 */ /* 0x004fe2000fffe0ff */
[----:B------:R-:W-:Y:S11]  /*2100*/  BRA.U UP2, `(.L_x_32) ;  /* 0xfffffffd024c7547 */ /* 0x000ff6000b83ffff */
.L_x_26:
[----:B-1----:R-:W-:Y:S01]  /*2110*/  ULEA UR8, UR13, UR4, 0x3 ;  /* 0x000000040d087291 */ /* 0x002fe2000f8e18ff */
[----:B------:R-:W-:Y:S01]  /*2120*/  SHF.L.U32 R2, R17, 0x1f, RZ ;  /* 0x0000001f11027819 */ /* 0x000fe200000006ff */
[----:B------:R-:W-:Y:S01]  /*2130*/  @!P1 SYNCS.ARRIVE.TRANS64.A1T0 RZ, [UR4+0x2b8], RZ ;  /* 0x0002b8ffffff99a7 */ /* 0x000fe20008100004 */
[----:B------:R-:W-:-:S06]  /*2140*/  UISETP.GT.AND UP0, UPT, UR22, UR21, UPT ;  /* 0x000000151600728c */ /* 0x000fcc000bf04270 */
[----:B--2-4-:R1:W2:Y:S03]  /*2150*/  SYNCS.PHASECHK.TRANS64.TRYWAIT P0, [UR8+0x140], R2 ;  /* 0x00014002ff0075a7 */ /* 0x0142a60008001108 */
[----:B------:R-:W-:Y:S05]  /*2160*/  BRA.U !UP0, `(.L_x_33) ;  /* 0x0000000108c07547 */ /* 0x000fea000b800000 */
[----:B------:R-:W-:Y:S01]  /*2170*/  UIADD3 UR26, UPT, UPT, UR14, UR23, URZ ;  /* 0x000000170e1a7290 */ /* 0x000fe2000fffe0ff */
[----:B------:R-:W-:-:S11]  /*2180*/  UMOV UR27, UR13 ;  /* 0x0000000d001b7c82 */ /* 0x000fd60008000000 */
.L_x_39:
[----:B------:R-:W-:Y:S01]  /*2190*/  ULEA UR17, UR27, UR4, 0x3 ;  /* 0x000000041b117291 */ /* 0x000fe2000f8e18ff */
[----:B--2---:R-:W-:Y:S01]  /*21a0*/  @P5 MOV R3, 0x2800 ;  /* 0x0000280000035802 */ /* 0x004fe20000000f00 */
[----:B-12---:R-:W-:Y:S10]  /*21b0*/  @P0 BRA `(.L_x_34) ;  /* 0x00000000000c0947 */ /* 0x006ff40003800000 */
[----:B------:R-:W-:-:S04]  /*21c0*/  SHF.L.U32 R4, R17, 0x1f, RZ ;  /* 0x0000001f11047819 */ /* 0x000fc800000006ff */
[----:B------:R-:W2:Y:S02]  /*21d0*/  SYNCS.PHASECHK.TRANS64.TRYWAIT P0, [UR17+0x140], R4 ;  /* 0x00014004ff0075a7 */ /* 0x000ea40008001111 */
[----:B--2---:R-:W-:Y:S05]  /*21e0*/  @!P0 BRA `(.L_x_35) ;  /* 0x0000007000a08947 */ /* 0x004fea0003800000 */
.L_x_34:
[----:B------:R2:W-:Y:S01]  /*21f0*/  @P5 SYNCS.ARRIVE.TRANS64 RZ, [UR17], R3 ;  /* 0x00000003ffff59a7 */ /* 0x0005e20008000011 */
[----:B------:R-:W-:-:S04]  /*2200*/  ULOP3.LUT UR8, UR7, 0x2, URZ, 0xfc, !UPT ;  /* 0x0000000207087892 */ /* 0x000fc8000f8efcff */
[----:B------:R-:W-:-:S09]  /*2210*/  UISETP.NE.AND UP0, UPT, UR8, 0x2, UPT ;  /* 0x000000020800788c */ /* 0x000fd2000bf05270 */
[----:B------:R-:W-:Y:S05]  /*2220*/  BRA.U UP0, `(.L_x_36) ;  /* 0x0000000100047547 */ /* 0x000fea000b800000 */
[----:B------:R-:W-:Y:S05]  /*2230*/  BPT.TRAP 0x1 ;  /* 0x000000040000795c */ /* 0x000fea0000300000 */
.L_x_36:
[----:B------:R-:W-:Y:S04]  /*2240*/  BSSY.RECONVERGENT B0, `(.L_x_37) ;  /* 0x0000003000007945 */ /* 0x000fe80003800200 */
[----:B------:R-:W-:Y:S05]  /*2250*/  @!P4 BRA `(.L_x_38) ;  /* 0x000000000004c947 */ /* 0x000fea0003800000 */
[----:B------:R-:W-:Y:S05]  /*2260*/  BPT.TRAP 0x1 ;  /* 0x000000040000795c */ /* 0x000fea0000300000 */
.L_x_38:
[----:B------:R-:W-:Y:S05]  /*2270*/  BSYNC.RECONVERGENT B0 ;  /* 0x0000000000007941 */ /* 0x000fea0003800200 */
.L_x_37:
        /* <DEDUP_REMOVED lines=9> */
[----:B------:R-:W-:Y:S02]  /*2310*/  USHF.L.U32 UR18, UR23, 0x4, URZ ;  /* 0x0000000417127899 */ /* 0x000fe400080006ff */
[----:B------:R-:W-:Y:S01]  /*2320*/  ULOP3.LUT UR17, UR17, 0xfefffff8, URZ, 0xc0, !UPT ;  /* 0xfefffff811117892 */ /* 0x000fe2000f8ec0ff */
[----:B-1----:R-:W-:Y:S01]  /*2330*/  SHF.L.U32 R2, R17, 0x1f, RZ ;  /* 0x0000001f11027819 */ /* 0x002fe200000006ff */
[----:B------:R-:W-:Y:S02]  /*2340*/  UIADD3 UR16, UPT, UPT, UR16, 0x6600, URZ ;  /* 0x0000660010107890 */ /* 0x000fe4000fffe0ff */
[----:B------:R-:W-:Y:S01]  /*2350*/  UIADD3.X UR33, UPT, UPT, URZ, UR25, URZ, UP1, !UPT ;  /* 0x00000019ff217290 */ /* 0x000fe20008ffe4ff */
[----:B------:R4:W1:Y:S01]  /*2360*/  SYNCS.PHASECHK.TRANS64.TRYWAIT P0, [UR8+0x140], R2 ;  /* 0x00014002ff0075a7 */ /* 0x0008620008001108 */
[----:B------:R-:W-:-:S02]  /*2370*/  ULEA UR8, UR27, UR4, 0xa ;  /* 0x000000041b087291 */ /* 0x000fc4000f8e50ff */
[----:B------:R-:W-:Y:S02]  /*2380*/  UIADD3.X UR31, UPT, UPT, URZ, UR25, URZ, UP0, !UPT ;  /* 0x00000019ff1f7290 */ /* 0x000fe400087fe4ff */
[----:B------:R-:W-:Y:S01]  /*2390*/  UIADD3 UR8, UPT, UPT, UR8, 0x2e600, URZ ;  /* 0x0002e60008087890 */ /* 0x000fe2000fffe0ff */
[----:B------:R-:W-:Y:S01]  /*23a0*/  UMOV UR28, 0x0 ;  /* 0x00000000001c7882 */ /* 0x000fe20000000000 */
[----:B------:R-:W-:Y:S01]  /*23b0*/  UMOV UR29, 0x10000000 ;  /* 0x10000000001d7882 */ /* 0x000fe20000000000 */
[----:B------:R-:W-:Y:S01]  /*23c0*/  UMOV UR19, UR35 ;  /* 0x0000002300137c82 */ /* 0x000fe20008000000 */
[----:B------:R-:W-:Y:S01]  /*23d0*/  UMOV UR20, UR36 ;  /* 0x0000002400147c82 */ /* 0x000fe20008000000 */
[----:B------:R-:W-:Y:S01]  /*23e0*/  UMOV UR12, UR36 ;  /* 0x00000024000c7c82 */ /* 0x000fe20008000000 */
[----:B------:R-:W-:Y:S01]  /*23f0*/  UMOV UR9, UR17 ;  /* 0x0000001100097c82 */ /* 0x000fe20008000000 */
[----:B------:R-:W-:Y:S01]  /*2400*/  UMOV UR10, UR18 ;  /* 0x00000012000a7c82 */ /* 0x000fe20008000000 */
[----:B------:R4:W-:Y:S01]  /*2410*/  UTMALDG.3D.2CTA [UR16], [UR32], desc[UR28] ;  /* 0x00001c10200075b4 */ /* 0x0009e20008211000 */
[----:B------:R-:W-:Y:S01]  /*2420*/  UIADD3 UR23, UPT, UPT, UR23, 0x1, URZ ;  /* 0x0000000117177890 */ /* 0x000fe2000fffe0ff */
[----:B------:R-:W-:-:S03]  /*2430*/  UMOV UR27, UR13 ;  /* 0x0000000d001b7c82 */ /* 0x000fc60008000000 */
[----:B------:R-:W-:Y:S01]  /*2440*/  UISETP.NE.AND UP0, UPT, UR23, UR26, UPT ;  /* 0x0000001a1700728c */ /* 0x000fe2000bf05270 */
[----:B------:R4:W-:Y:S08]  /*2450*/  UTMALDG.3D.2CTA [UR8], [UR30], desc[UR28] ;  /* 0x00001c081e0075b4 */ /* 0x0009f00008211000 */
[----:B----4-:R-:W-:Y:S05]  /*2460*/  BRA.U UP0, `(.L_x_39) ;  /* 0xfffffffd00487547 */ /* 0x010fea000b83ffff */
.L_x_33:
[C---:B-1----:R-:W-:Y:S01]  /*2470*/  LEA R2, R16.reuse, UR4, 0x3 ;  /* 0x0000000410027c11 */ /* 0x042fe2000f8e18ff */
[----:B------:R-:W-:Y:S01]  /*2480*/  NOP ;  /* 0x0000000000007918 */ /* 0x000fe20000000000 */
[----:B--2---:R-:W-:Y:S02]  /*2490*/  SHF.L.U32 R3, R13, 0x1f, RZ ;  /* 0x0000001f0d037819 */ /* 0x004fe400000006ff */
[----:B------:R-:W-:Y:S02]  /*24a0*/  LEA R4, R16, UR4, 0x4 ;  /* 0x0000000410047c11 */ /* 0x000fe4000f8e20ff */
[----:B------:R-:W1:Y:S02]  /*24b0*/  SYNCS.PHASECHK.TRANS64.TRYWAIT P0, [R2+URZ+0x2c0], R3 ;  /* 0x0002c003020075a7 */ /* 0x000e6400080011ff */
[----:B-1----:R-:W-:Y:S05]  /*24c0*/  @!P0 BRA `(.L_x_40) ;  /* 0x0000007000008947 */ /* 0x002fea0003800000 */
.L_x_173:
[----:B------:R-:W2:Y:S01]  /*24d0*/  LDS.128 R4, [R4+0x350] ;  /* 0x0003500004047984 */ /* 0x000ea20000000c00 */
[----:B------:R-:W-:Y:S01]  /*24e0*/  ISETP.GE.AND P0, PT, R40, 0x1, PT ;  /* 0x000000012800780c */ /* 0x000fe20003f06270 */
[----:B-1----:R-:W-:Y:S01]  /*24f0*/  VIADD R2, R2, 0x2d0 ;  /* 0x000002d002027836 */ /* 0x002fe20000000000 */
[----:B------:R-:W-:Y:S01]  /*2500*/  @!PT LDS RZ, [RZ] ;  /* 0x00000000fffff984 */ /* 0x000fe20000000800 */
[----:B------:R-:W-:Y:S01]  /*2510*/  @!PT LDS RZ, [RZ] ;  /* 0x00000000fffff984 */ /* 0x000fe20000000800 */
[----:B------:R-:W-:Y:S01]  /*2520*/  @!PT LDS RZ, [RZ] ;  /* 0x00000000fffff984 */ /* 0x000fe20000000800 */
[----:B------:R-:W-:Y:S01]  /*2530*/  @!PT LDS RZ, [RZ] ;  /* 0x00000000fffff984 */ /* 0x000fe20000000800 */
[----:B------:R1:W-:Y:S06]  /*2540*/  MEMBAR.ALL.CTA ;  /* 0x0000000000007992 */ /* 0x0003ec0000008000 */
[----:B-1----:R-:W1:Y:S01]  /*2550*/  FENCE.VIEW.ASYNC.S ;  /* 0x00000000000073c6 */ /* 0x002e620000000000 */
[----:B------:R-:W-:-:S04]  /*2560*/  PRMT R2, RZ, 0x654, R2 ;  /* 0x00000654ff027816 */ /* 0x000fc80000000002 */
[----:B-1----:R1:W-:Y:S01]  /*2570*/  SYNCS.ARRIVE.TRANS64.RED.A1T0 RZ, [R2+URZ], RZ ;  /* 0x000000ff02ff79a7 */ /* 0x0023e200081004ff */
[----:B--2---:R-:W-:-:S13]  /*2580*/  LOP3.LUT P2, RZ, R6, 0x1, RZ, 0xc0, !PT ;  /* 0x0000000106ff7812 */ /* 0x004fda000784c0ff */
[----:B------:R-:W-:Y:S01]  /*2590*/  @P2 SHF.R.U32.HI R3, RZ, 0x10, R5 ;  /* 0x00000010ff032819 */ /* 0x000fe20000011605 */
[----:B------:R-:W-:Y:S01]  /*25a0*/  VOTEU.ANY UP0, P2 ;  /* 0x0000000000ff7886 */ /* 0x000fe20001000100 */
[----:B------:R-:W-:Y:S02]  /*25b0*/  @P2 MOV R10, R4 ;  /* 0x00000004000a2202 */ /* 0x000fe40000000f00 */
[----:B------:R-:W-:Y:S02]  /*25c0*/  @P2 R2UR.BROADCAST UR8, R3 ;  /* 0x00000000030822ca */ /* 0x000fe400008e0000 */
[----:B------:R-:W-:-:S11]  /*25d0*/  @P2 LOP3.LUT R9, R5, 0xffff, RZ, 0xc0, !PT ;  /* 0x0000ffff05092812 */ /* 0x000fd600078ec0ff */
[----:B------:R-:W-:Y:S01]  /*25e0*/  @UP0 UMOV UR36, UR8 ;  /* 0x0000000800240c82 */ /* 0x000fe20008000000 */
[----:B-1----:R-:W-:Y:S05]  /*25f0*/  @!P0 BRA `(.L_x_41) ;  /* 0x0000000000b88947 */ /* 0x002fea0003800000 */
[----:B------:R-:W3:Y:S01]  /*2600*/  LDC.64 R4, c[0x0][0xb18] ;  /* 0x0002c600ff047b82 */ /* 0x000ee20000000a00 */
[----:B------:R-:W-:-:S07]  /*2610*/  ISETP.NE.AND P3, PT, R40, 0x1, PT ;  /* 0x000000012800780c */ /* 0x000fce0003f65270 */
[----:B------:R-:W1:Y:S08]  /*2620*/  LDC.64 R6, c[0x0][0xb10] ;  /* 0x0002c400ff067b82 */ /* 0x000e700000000a00 */
[----:B------:R-:W2:Y:S08]  /*2630*/  LDC R14, c[0x0][0xb20] ;  /* 0x0002c800ff0e7b82 */ /* 0x000eb00000000800 */
[----:B------:R-:W4:Y:S01]  /*2640*/  LDC R15, c[0x0][0xb0c] ;  /* 0x0002c300ff0f7b82 */ /* 0x000f220000000800 */
[----:B---3--:R-:W-:Y:S01]  /*2650*/  IMAD.HI.U32 R21, R0, R5, RZ ;  /* 0x0000000500157227 */ /* 0x008fe200078e00ff */
[----:B------:R-:W-:-:S03]  /*2660*/  ISETP.NE.AND P0, PT, R4, 0x1, PT ;  /* 0x000000010400780c */ /* 0x000fc60003f05270 */
[----:B------:R-:W-:-:S03]  /*2670*/  IMAD.HI.U32 R5, R9, R5, RZ ;  /* 0x0000000509057227 */ /* 0x000fc600078e00ff */
[----:B------:R-:W3:Y:S01]  /*2680*/  LDC.64 R2, c[0x0][0xb28] ;  /* 0x0002ca00ff027b82 */ /* 0x000ee20000000a00 */
[----:B-1----:R-:W-:-:S04]  /*2690*/  IMAD.HI.U32 R22, R8, R6, RZ ;  /* 0x0000000608167227 */ /* 0x002fc800078e00ff */
[----:B------:R-:W-:Y:S01]  /*26a0*/  IMAD.HI.U32 R23, R10, R6, RZ ;  /* 0x000000060a177227 */ /* 0x000fe200078e00ff */
[----:B------:R-:W-:Y:S02]  /*26b0*/  SHF.R.U32.HI R22, RZ, R7, R22 ;  /* 0x00000007ff167219 */ /* 0x000fe40000011616 */
[-C--:B--2---:R-:W-:Y:S02]  /*26c0*/  SHF.R.U32.HI R21, RZ, R14.reuse, R21 ;  /* 0x0000000eff157219 */ /* 0x084fe40000011615 */
[----:B------:R-:W-:Y:S02]  /*26d0*/  SHF.R.U32.HI R5, RZ, R14, R5 ;  /* 0x0000000eff057219 */ /* 0x000fe40000011605 */
[----:B------:R-:W-:Y:S02]  /*26e0*/  SEL R21, R0, R21, !P0 ;  /* 0x0000001500157207 */ /* 0x000fe40004000000 */
[----:B------:R-:W-:Y:S02]  /*26f0*/  SHF.R.U32.HI R23, RZ, R7, R23 ;  /* 0x00000007ff177219 */ /* 0x000fe40000011617 */
[----:B----4-:R-:W-:-:S02]  /*2700*/  ISETP.NE.AND P1, PT, R15, 0x1, PT ;  /* 0x000000010f00780c */ /* 0x010fc40003f25270 */
[----:B------:R-:W-:Y:S02]  /*2710*/  SEL R5, R9, R5, !P0 ;  /* 0x0000000509057207 */ /* 0x000fe40004000000 */
[----:B------:R-:W-:Y:S02]  /*2720*/  SEL R22, R8, R22, !P1 ;  /* 0x0000001608167207 */ /* 0x000fe40004800000 */
[----:B------:R-:W-:Y:S01]  /*2730*/  SEL R23, R10, R23, !P1 ;  /* 0x000000170a177207 */ /* 0x000fe20004800000 */
[----:B---3--:R-:W-:-:S04]  /*2740*/  IMAD.HI.U32 R20, R21, R2, RZ ;  /* 0x0000000215147227 */ /* 0x008fc800078e00ff */
        /* <DEDUP_REMOVED lines=10> */
[----:B------:R-:W-:-:S04]  /*27f0*/  @!P0 IMAD.HI.U32 R7, R23, R2, RZ ;  /* 0x0000000217078227 */ /* 0x000fc800078e00ff */
[----:B------:R-:W-:Y:S01]  /*2800*/  IMAD.MOV R2, RZ, RZ, -R6 ;  /* 0x000000ffff027224 */ /* 0x000fe200078e0a06 */
[----:B------:R-:W-:Y:S02]  /*2810*/  @!P0 SHF.R.U32.HI R3, RZ, R3, R7 ;  /* 0x00000003ff038219 */ /* 0x000fe40000011607 */
[----:B------:R-:W-:Y:S01]  /*2820*/  IADD3 R7, PT, PT, -R5, RZ, RZ ;  /* 0x000000ff05077210 */ /* 0x000fe20007ffe1ff */
[----:B------:R-:W-:Y:S01]  /*2830*/  IMAD R2, R40, R2, R5 ;  /* 0x0000000228027224 */ /* 0x000fe200078e0205 */
        /* <DEDUP_REMOVED lines=10> */
.L_x_41:
[----:B------:R-:W1:Y:S02]  /*28e0*/  LDCU UR8, c[0x0][0xb30] ;  /* 0x00016600ff0877ac */ /* 0x000e640008000800 */
[----:B-1----:R-:W-:-:S09]  /*28f0*/  UISETP.NE.AND UP0, UPT, UR8, 0x1, UPT ;  /* 0x000000010800788c */ /* 0x002fd2000bf05270 */
[----:B------:R-:W-:Y:S05]  /*2900*/  BRA.U UP0, `(.L_x_42) ;  /* 0x0000000100407547 */ /* 0x000fea000b800000 */
[----:B------:R-:W1:Y:S08]  /*2910*/  LDC.64 R4, c[0x0][0xb10] ;  /* 0x0002c400ff047b82 */ /* 0x000e700000000a00 */
[----:B------:R-:W2:Y:S08]  /*2920*/  LDC.64 R2, c[0x0][0xb18] ;  /* 0x0002c600ff027b82 */ /* 0x000eb00000000a00 */
[----:B------:R-:W4:Y:S08]  /*2930*/  LDC R6, c[0x0][0xb20] ;  /* 0x0002c800ff067b82 */ /* 0x000f300000000800 */
[----:B------:R-:W3:Y:S01]  /*2940*/  LDC R7, c[0x0][0xb0c] ;  /* 0x0002c300ff077b82 */ /* 0x000ee20000000800 */
[----:B-1----:R-:W-:-:S05]  /*2950*/  IMAD.HI.U32 R4, R10, R4, RZ ;  /* 0x000000040a047227 */ /* 0x002fca00078e00ff */
[----:B------:R-:W-:Y:S01]  /*2960*/  SHF.R.U32.HI R4, RZ, R5, R4 ;  /* 0x00000005ff047219 */ /* 0x000fe20000011604 */
[----:B--2---:R-:W-:Y:S01]  /*2970*/  IMAD.HI.U32 R3, R9, R3, RZ ;  /* 0x0000000309037227 */ /* 0x004fe200078e00ff */
[----:B------:R-:W-:-:S04]  /*2980*/  ISETP.NE.AND P0, PT, R2, 0x1, PT ;  /* 0x000000010200780c */ /* 0x000fc80003f05270 */
[----:B----4-:R-:W-:-:S04]  /*2990*/  SHF.R.U32.HI R3, RZ, R6, R3 ;  /* 0x00000006ff037219 */ /* 0x010fc80000011603 */
[----:B------:R-:W-:Y:S02]  /*29a0*/  SEL R3, R9, R3, !P0 ;  /* 0x0000000309037207 */ /* 0x000fe40004000000 */
[----:B---3--:R-:W-:-:S04]  /*29b0*/  ISETP.NE.AND P1, PT, R7, 0x1, PT ;  /* 0x000000010700780c */ /* 0x008fc80003f25270 */
[----:B------:R-:W-:-:S05]  /*29c0*/  SEL R4, R10, R4, !P1 ;  /* 0x000000040a047207 */ /* 0x000fca0004800000 */
[----:B------:R-:W-:Y:S02]  /*29d0*/  IMAD.IADD R5, R3, 0x1, -R4 ;  /* 0x0000000103057824 */ /* 0x000fe400078e0a04 */
[----:B------:R-:W-:Y:S02]  /*29e0*/  IMAD.IADD R3, R4, 0x1, -R3 ;  /* 0x0000000104037824 */ /* 0x000fe400078e0a03 */
[----:B------:R-:W-:Y:S02]  /*29f0*/  IMAD R10, R5, R7, R10 ;  /* 0x00000007050a7224 */ /* 0x000fe400078e020a */
[----:B------:R-:W-:-:S07]  /*2a00*/  IMAD R9, R3, R2, R9 ;  /* 0x0000000203097224 */ /* 0x000fce00078e0209 */
.L_x_42:
[----:B------:R-:W-:Y:S01]  /*2a10*/  VIADD R16, R16, 0x1 ;  /* 0x0000000110107836 */ /* 0x000fe20000000000 */
[----:B------:R-:W-:Y:S01]  /*2a20*/  PLOP3.LUT P1, PT, PT, PT, PT, 0x80, 0x8 ;  /* 0x000000000008781c */ /* 0x000fe20003f2f070 */
[----:B------:R-:W-:Y:S02]  /*2a30*/  IMAD.IADD R14, R10, 0x1, R91 ;  /* 0x000000010a0e7824 */ /* 0x000fe400078e025b */
[----:B------:R-:W-:Y:S01]  /*2a40*/  IMAD.IADD R15, R9, 0x1, R90 ;  /* 0x00000001090f7824 */ /* 0x000fe200078e025a */
[----:B------:R-:W-:-:S04]  /*2a50*/  ISETP.NE.AND P0, PT, R16, 0x2, PT ;  /* 0x000000021000780c */ /* 0x000fc80003f05270 */
[----:B------:R-:W-:Y:S02]  /*2a60*/  SEL R2, RZ, 0x1, P0 ;  /* 0x00000001ff027807 */ /* 0x000fe40000000000 */
[----:B------:R-:W-:Y:S02]  /*2a70*/  SEL R16, R16, RZ, P0 ;  /* 0x000000ff10107207 */ /* 0x000fe40000000000 */
[----:B------:R-:W-:Y:S01]  /*2a80*/  LOP3.LUT R13, R13, R2, RZ, 0x3c, !PT ;  /* 0x000000020d0d7212 */ /* 0x000fe200078e3cff */
[----:B------:R-:W-:Y:S06]  /*2a90*/  @P2 BRA `(.L_x_43) ;  /* 0xfffffff000582947 */ /* 0x000fec000383ffff */
[----:B------:R-:W-:Y:S01]  /*2aa0*/  UIADD3 UR4, UPT, UPT, UR4, 0x140, URZ ;  /* 0x0000014004047890 */ /* 0x000fe2000fffe0ff */
[----:B------:R-:W-:-:S03]  /*2ab0*/  SHF.L.U32 R2, R17, 0x1f, RZ ;  /* 0x0000001f11027819 */ /* 0x000fc600000006ff */
[----:B------:R-:W-:-:S09]  /*2ac0*/  ULEA UR5, UR13, UR4, 0x3 ;  /* 0x000000040d057291 */ /* 0x000fd2000f8e18ff */
[----:B------:R-:W1:Y:S02]  /*2ad0*/  SYNCS.PHASECHK.TRANS64.TRYWAIT P0, [UR5], R2 ;  /* 0x00000002ff0075a7 */ /* 0x000e640008001105 */
[----:B-1----:R-:W-:Y:S05]  /*2ae0*/  @!P0 BRA `(.L_x_44) ;  /* 0x00000068008c8947 */ /* 0x002fea0003800000 */
.L_x_175:
[----:B------:R-:W-:-:S04]  /*2af0*/  UIADD3 UR6, UPT, UPT, UR13, 0x1, URZ ;  /* 0x000000010d067890 */ /* 0x000fc8000fffe0ff */
[----:B------:R-:W-:-:S04]  /*2b00*/  UISETP.NE.AND UP0, UPT, UR6, 0x28, UPT ;  /* 0x000000280600788c */ /* 0x000fc8000bf05270 */
[----:B------:R-:W-:Y:S02]  /*2b10*/  USEL UR7, URZ, 0x1, UP0 ;  /* 0x00000001ff077887 */ /* 0x000fe40008000000 */
[----:B------:R-:W-:-:S04]  /*2b20*/  USEL UR6, UR6, URZ, UP0 ;  /* 0x000000ff06067287 */ /* 0x000fc80008000000 */
[----:B------:R-:W-:Y:S01]  /*2b30*/  ULEA UR5, UR6, UR4, 0x3 ;  /* 0x0000000406057291 */ /* 0x000fe2000f8e18ff */
[----:B-1----:R-:W-:-:S04]  /*2b40*/  LOP3.LUT R2, R17, UR7, RZ, 0x3c, !PT ;  /* 0x0000000711027c12 */ /* 0x002fc8000f8e3cff */
[----:B------:R-:W-:-:S04]  /*2b50*/  SHF.L.U32 R3, R2, 0x1f, RZ ;  /* 0x0000001f02037819 */ /* 0x000fc800000006ff */
[----:B------:R-:W1:Y:S02]  /*2b60*/  SYNCS.PHASECHK.TRANS64.TRYWAIT P0, [UR5], R3 ;  /* 0x00000003ff0075a7 */ /* 0x000e640008001105 */
[----:B-1----:R-:W-:Y:S05]  /*2b70*/  @!P0 BRA `(.L_x_45) ;  /* 0x0000006800808947 */ /* 0x002fea0003800000 */
.L_x_177:
[----:B------:R-:W-:-:S04]  /*2b80*/  UIADD3 UR6, UPT, UPT, UR6, 0x1, URZ ;  /* 0x0000000106067890 */ /* 0x000fc8000fffe0ff */
[----:B------:R-:W-:-:S04]  /*2b90*/  UISETP.NE.AND UP0, UPT, UR6, 0x28, UPT ;  /* 0x000000280600788c */ /* 0x000fc8000bf05270 */
[----:B------:R-:W-:Y:S02]  /*2ba0*/  USEL UR7, URZ, 0x1, UP0 ;  /* 0x00000001ff077887 */ /* 0x000fe40008000000 */
[----:B------:R-:W-:-:S04]  /*2bb0*/  USEL UR6, UR6, URZ, UP0 ;  /* 0x000000ff06067287 */ /* 0x000fc80008000000 */
[----:B------:R-:W-:Y:S01]  /*2bc0*/  ULEA UR5, UR6, UR4, 0x3 ;  /* 0x0000000406057291 */ /* 0x000fe2000f8e18ff */
[----:B------:R-:W-:-:S04]  /*2bd0*/  LOP3.LUT R2, R2, UR7, RZ, 0x3c, !PT ;  /* 0x0000000702027c12 */ /* 0x000fc8000f8e3cff */
[----:B-1----:R-:W-:-:S04]  /*2be0*/  SHF.L.U32 R3, R2, 0x1f, RZ ;  /* 0x0000001f02037819 */ /* 0x002fc800000006ff */
[----:B------:R-:W1:Y:S02]  /*2bf0*/  SYNCS.PHASECHK.TRANS64.TRYWAIT P0, [UR5], R3 ;  /* 0x00000003ff0075a7 */ /* 0x000e640008001105 */
[----:B-1----:R-:W-:Y:S05]  /*2c00*/  @!P0 BRA `(.L_x_46) ;  /* 0x0000006800748947 */ /* 0x002fea0003800000 */
.L_x_179:
        /* <DEDUP_REMOVED lines=9> */
.L_x_181:
        /* <DEDUP_REMOVED lines=9> */
.L_x_183:
        /* <DEDUP_REMOVED lines=9> */
.L_x_185:
        /* <DEDUP_REMOVED lines=9> */
.L_x_187:
        /* <DEDUP_REMOVED lines=9> */
.L_x_189:
        /* <DEDUP_REMOVED lines=9> */
.L_x_191:
        /* <DEDUP_REMOVED lines=9> */
.L_x_193:
        /* <DEDUP_REMOVED lines=9> */
.L_x_195:
        /* <DEDUP_REMOVED lines=9> */
.L_x_197:
        /* <DEDUP_REMOVED lines=9> */
.L_x_199:
        /* <DEDUP_REMOVED lines=9> */
.L_x_201:
        /* <DEDUP_REMOVED lines=9> */
.L_x_203:
        /* <DEDUP_REMOVED lines=9> */
.L_x_205:
        /* <DEDUP_REMOVED lines=9> */
.L_x_207:
        /* <DEDUP_REMOVED lines=9> */
.L_x_209:
        /* <DEDUP_REMOVED lines=9> */
.L_x_211:
        /* <DEDUP_REMOVED lines=9> */
.L_x_213:
        /* <DEDUP_REMOVED lines=9> */
.L_x_215:
        /* <DEDUP_REMOVED lines=9> */
.L_x_217:
        /* <DEDUP_REMOVED lines=9> */
.L_x_219:
        /* <DEDUP_REMOVED lines=9> */
.L_x_221:
        /* <DEDUP_REMOVED lines=9> */
.L_x_223:
        /* <DEDUP_REMOVED lines=9> */
.L_x_225:
        /* <DEDUP_REMOVED lines=9> */
.L_x_227:
        /* <DEDUP_REMOVED lines=9> */
.L_x_229:
        /* <DEDUP_REMOVED lines=9> */
.L_x_231:
        /* <DEDUP_REMOVED lines=9> */
.L_x_233:
        /* <DEDUP_REMOVED lines=9> */
.L_x_235:
        /* <DEDUP_REMOVED lines=9> */
.L_x_237:
        /* <DEDUP_REMOVED lines=9> */
.L_x_239:
        /* <DEDUP_REMOVED lines=9> */
.L_x_241:
        /* <DEDUP_REMOVED lines=9> */
.L_x_243:
        /* <DEDUP_REMOVED lines=9> */
.L_x_245:
        /* <DEDUP_REMOVED lines=9> */
.L_x_247:
        /* <DEDUP_REMOVED lines=9> */
.L_x_249:
        /* <DEDUP_REMOVED lines=9> */
.L_x_251:
[----:B------:R-:W-:-:S04]  /*4050*/  UIADD3 UR6, UPT, UPT, UR6, 0x1, URZ ;  /* 0x0000000106067890 */ /* 0x000fc8000fffe0ff */
[----:B------:R-:W-:-:S04]  /*4060*/  UISETP.NE.AND UP0, UPT, UR6, 0x28, UPT ;  /* 0x000000280600788c */ /* 0x000fc8000bf05270 */
[----:B------:R-:W-:Y:S02]  /*4070*/  USEL UR5, URZ, 0x1, UP0 ;  /* 0x00000001ff057887 */ /* 0x000fe40008000000 */
[----:B------:R-:W-:-:S04]  /*4080*/  USEL UR6, UR6, URZ, UP0 ;  /* 0x000000ff06067287 */ /* 0x000fc80008000000 */
[----:B------:R-:W-:Y:S01]  /*4090*/  ULEA UR6, UR6, UR4, 0x3 ;  /* 0x0000000406067291 */ /* 0x000fe2000f8e18ff */
[----:B------:R-:W-:-:S04]  /*40a0*/  LOP3.LUT R2, R2, UR5, RZ, 0x3c, !PT ;  /* 0x0000000502027c12 */ /* 0x000fc8000f8e3cff */
[----:B------:R-:W-:Y:S01]  /*40b0*/  SHF.L.U32 R2, R2, 0x1f, RZ ;  /* 0x0000001f02027819 */ /* 0x000fe200000006ff */
[----:B-1-3--:R-:W-:-:S07]  /*40c0*/  IMAD.U32 R0, RZ, RZ, UR6 ;  /* 0x00000006ff007e24 */ /* 0x00afce000f8e00ff */
.L_x_83:
[----:B-1----:R1:W2:Y:S02]  /*40d0*/  SYNCS.PHASECHK.TRANS64.TRYWAIT P0, [R0+URZ], R2 ;  /* 0x00000002000075a7 */ /* 0x0022a400080011ff */
[----:B--2---:R-:W-:Y:S05]  /*40e0*/  @!P0 NANOSLEEP.SYNCS 0x989680 ;  /* 0x009896800000895d */ /* 0x004fea0003900000 */
[----:B------:R-:W2:Y:S02]  /*40f0*/  @!P0 SYNCS.PHASECHK.TRANS64 P0, [R0+URZ], R2 ;  /* 0x00000002000085a7 */ /* 0x000ea400080010ff */
[----:B--2---:R-:W-:Y:S05]  /*4100*/  @P0 EXIT ;  /* 0x000000000000094d */ /* 0x004fea0003800000 */
[----:B------:R-:W-:Y:S05]  /*4110*/  BRA `(.L_x_83) ;  /* 0xfffffffc00ec7947 */ /* 0x000fea000383ffff */
.L_x_23:
[----:B------:R-:W-:-:S04]  /*4120*/  UISETP.NE.AND UP1, UPT, UR37, URZ, UPT ;  /* 0x000000ff2500728c */ /* 0x000fc8000bf25270 */
[----:B------:R-:W-:-:S09]  /*4130*/  UISETP.NE.OR UP1, UPT, UR10, 0x1, UP1 ;  /* 0x000000010a00788c */ /* 0x000fd20008f25670 */
[----:B------:R-:W-:Y:S05]  /*4140*/  BRA.U UP1, `(.L_x_84) ;  /* 0x00000005014c7547 */ /* 0x000fea000b800000 */
[----:B------:R-:W-:Y:S01]  /*4150*/  HFMA2 R11, -RZ, RZ, 0, 0 ;  /* 0x00000000ff0b7431 */ /* 0x000fe200000001ff */
[----:B------:R-:W-:Y:S01]  /*4160*/  ISETP.GE.U32.AND P2, PT, R10, 0x2, PT ;  /* 0x000000020a00780c */ /* 0x000fe20003f46070 */
[----:B------:R-:W-:Y:S01]  /*4170*/  IMAD.MOV.U32 R12, RZ, RZ, 0x1 ;  /* 0x00000001ff0c7424 */ /* 0x000fe200078e00ff */
[----:B------:R-:W-:Y:S01]  /*4180*/  CS2R R8, SRZ ;  /* 0x0000000000087805 */ /* 0x000fe2000001ff00 */
[----:B------:R-:W-:Y:S01]  /*4190*/  IMAD.MOV.U32 R3, RZ, RZ, RZ ;  /* 0x000000ffff037224 */ /* 0x000fe200078e00ff */
[----:B------:R-:W-:Y:S01]  /*41a0*/  UMOV UR4, 0x400 ;  /* 0x0000040000047882 */ /* 0x000fe20000000000 */
[----:B------:R-:W-:Y:S01]  /*41b0*/  UMOV UR6, URZ ;  /* 0x000000ff00067c82 */ /* 0x000fe20008000000 */
[----:B------:R-:W-:-:S12]  /*41c0*/  ULEA UR37, UR37, UR4, 0x18 ;  /* 0x0000000425257291 */ /* 0x000fd8000f8ec0ff */
.L_x_88:
[----:B------:R-:W-:Y:S02]  /*41d0*/  LEA R0, R3, UR37, 0x3 ;  /* 0x0000002503007c11 */ /* 0x000fe4000f8e18ff */
[----:B------:R-:W-:-:S03]  /*41e0*/  SHF.L.U32 R4, R8, 0x1f, RZ ;  /* 0x0000001f08047819 */ /* 0x000fc600000006ff */
[----:B------:R-:W-:Y:S01]  /*41f0*/  VIADD R5, R0, 0x330 ;  /* 0x0000033000057836 */ /* 0x000fe20000000000 */
[----:B------:R-:W1:Y:S02]  /*4200*/  SYNCS.PHASECHK.TRANS64.TRYWAIT P0, [R0+URZ+0x320], R4 ;  /* 0x00032004000075a7 */ /* 0x000e6400080011ff */
[----:B-1----:R-:W-:Y:S05]  /*4210*/  @!P0 BRA `(.L_x_85) ;  /* 0x0000006000688947 */ /* 0x002fea0003800000 */
.L_x_252:
[----:B------:R-:W-:Y:S01]  /*4220*/  ULEA UR5, UR6, UR37, 0x3 ;  /* 0x0000002506057291 */ /* 0x000fe2000f8e18ff */
[----:B-1----:R-:W-:Y:S01]  /*4230*/  PRMT R0, RZ, 0x654, R5 ;  /* 0x00000654ff007816 */ /* 0x002fe20000000005 */
[----:B------:R-:W-:Y:S01]  /*4240*/  @!P2 IMAD.MOV.U32 R4, RZ, RZ, 0x10 ;  /* 0x00000010ff04a424 */ /* 0x000fe200078e00ff */
[----:B------:R-:W-:Y:S01]  /*4250*/  SHF.L.U32 R5, R12, 0x1f, RZ ;  /* 0x0000001f0c057819 */ /* 0x000fe200000006ff */
[----:B------:R-:W-:Y:S01]  /*4260*/  UIADD3 UR4, UPT, UPT, UR5, 0x2c0, URZ ;  /* 0x000002c005047890 */ /* 0x000fe2000fffe0ff */
[----:B------:R1:W-:Y:S05]  /*4270*/  SYNCS.ARRIVE.TRANS64.RED.A1T0 RZ, [R0+URZ], RZ ;  /* 0x000000ff00ff79a7 */ /* 0x0003ea00081004ff */
[----:B------:R-:W-:Y:S01]  /*4280*/  IMAD.U32 R6, RZ, RZ, UR4 ;  /* 0x00000004ff067e24 */ /* 0x000fe2000f8e00ff */
[----:B------:R-:W2:Y:S04]  /*4290*/  SYNCS.PHASECHK.TRANS64.TRYWAIT P0, [UR5+0x2d0], R5 ;  /* 0x0002d005ff0075a7 */ /* 0x000ea80008001105 */
[----:B------:R-:W-:Y:S01]  /*42a0*/  PRMT R6, R10, 0x654, R6 ;  /* 0x000006540a067816 */ /* 0x000fe20000000006 */
[----:B-12---:R-:W-:Y:S06]  /*42b0*/  @!P0 BRA `(.L_x_86) ;  /* 0x0000006000548947 */ /* 0x006fec0003800000 */
.L_x_254:
[----:B------:R-:W-:Y:S01]  /*42c0*/  ULEA UR4, UR6, UR37, 0x4 ;  /* 0x0000002506047291 */ /* 0x000fe2000f8e20ff */
[----:B------:R-:W-:Y:S01]  /*42d0*/  SEL R2, R6, R2, !P2 ;  /* 0x0000000206027207 */ /* 0x000fe20005000000 */
[----:B------:R-:W-:Y:S01]  /*42e0*/  UIADD3 UR5, UPT, UPT, UR5, 0x2c0, URZ ;  /* 0x000002c005057890 */ /* 0x000fe2000fffe0ff */
[----:B-1----:R-:W-:Y:S01]  /*42f0*/  LEA R0, R11, UR37, 0x3 ;  /* 0x000000250b007c11 */ /* 0x002fe2000f8e18ff */
[----:B------:R-:W-:Y:S01]  /*4300*/  UIADD3 UR4, UPT, UPT, UR4, 0x350, URZ ;  /* 0x0000035004047890 */ /* 0x000fe2000fffe0ff */
[----:B------:R1:W-:Y:S01]  /*4310*/  @!P2 SYNCS.ARRIVE.TRANS64.RED RZ, [R2+URZ], R4 ;  /* 0x0000000402ffa9a7 */ /* 0x0003e200080004ff */
[----:B------:R-:W-:Y:S01]  /*4320*/  UIADD3 UR6, UPT, UPT, UR6, 0x1, URZ ;  /* 0x0000000106067890 */ /* 0x000fe2000fffe0ff */
[----:B------:R-:W-:-:S03]  /*4330*/  VIADD R3, R3, 0x1 ;  /* 0x0000000103037836 */ /* 0x000fc60000000000 */
[----:B------:R-:W-:Y:S02]  /*4340*/  UISETP.NE.AND UP0, UPT, UR6, 0x2, UPT ;  /* 0x000000020600788c */ /* 0x000fe4000bf05270 */
[----:B------:R-:W-:Y:S01]  /*4350*/  ISETP.NE.AND P0, PT, R3, 0x2, PT ;  /* 0x000000020300780c */ /* 0x000fe20003f05270 */
[----:B------:R-:W-:Y:S06]  /*4360*/  UGETNEXTWORKID.BROADCAST [UR4], [UR5] ;  /* 0x00000000040073ca */ /* 0x000fec0008000100 */
[----:B------:R-:W-:Y:S02]  /*4370*/  USEL UR4, URZ, 0x1, UP0 ;  /* 0x00000001ff047887 */ /* 0x000fe40008000000 */
[----:B------:R-:W-:-:S04]  /*4380*/  USEL UR6, UR6, URZ, UP0 ;  /* 0x000000ff06067287 */ /* 0x000fc80008000000 */
[----:B------:R-:W-:Y:S02]  /*4390*/  LOP3.LUT R12, R12, UR4, RZ, 0x3c, !PT ;  /* 0x000000040c0c7c12 */ /* 0x000fe4000f8e3cff */
[----:B-1----:R-:W-:-:S04]  /*43a0*/  SHF.L.U32 R4, R9, 0x1f, RZ ;  /* 0x0000001f09047819 */ /* 0x002fc800000006ff */
[----:B------:R-:W1:Y:S02]  /*43b0*/  SYNCS.PHASECHK.TRANS64.TRYWAIT P1, [R0+URZ+0x2c0], R4 ;  /* 0x0002c004000075a7 */ /* 0x000e6400080211ff */
[----:B-1----:R-:W-:Y:S05]  /*43c0*/  @!P1 BRA `(.L_x_87) ;  /* 0x0000006000289947 */ /* 0x002fea0003800000 */
.L_x_255:
[----:B-1----:R-:W-:Y:S01]  /*43d0*/  LEA R4, R11, UR37, 0x4 ;  /* 0x000000250b047c11 */ /* 0x002fe2000f8e20ff */
[----:B------:R-:W-:Y:S01]  /*43e0*/  VIADD R0, R0, 0x2d0 ;  /* 0x000002d000007836 */ /* 0x000fe20000000000 */
[----:B------:R-:W-:Y:S01]  /*43f0*/  SEL R3, R3, RZ, P0 ;  /* 0x000000ff03037207 */ /* 0x000fe20000000000 */
[----:B------:R-:W-:-:S03]  /*4400*/  VIADD R11, R11, 0x1 ;  /* 0x000000010b0b7836 */ /* 0x000fc60000000000 */
[----:B------:R-:W1:Y:S01]  /*4410*/  LDS.128 R4, [R4+0x350] ;  /* 0x0003500004047984 */ /* 0x000e620000000c00 */
[----:B------:R-:W-:Y:S02]  /*4420*/  PRMT R0, RZ, 0x654, R0 ;  /* 0x00000654ff007816 */ /* 0x000fe40000000000 */
[C---:B------:R-:W-:Y:S01]  /*4430*/  ISETP.NE.AND P1, PT, R11.reuse, 0x2, PT ;  /* 0x000000020b00780c */ /* 0x040fe20003f25270 */
[----:B------:R-:W-:Y:S01]  /*4440*/  @!PT LDS RZ, [RZ] ;  /* 0x00000000fffff984 */ /* 0x000fe20000000800 */
[----:B------:R-:W-:Y:S01]  /*4450*/  @!PT LDS RZ, [RZ] ;  /* 0x00000000fffff984 */ /* 0x000fe20000000800 */
[----:B------:R-:W-:Y:S01]  /*4460*/  @!PT LDS RZ, [RZ] ;  /* 0x00000000fffff984 */ /* 0x000fe20000000800 */
[----:B------:R-:W-:Y:S01]  /*4470*/  @!PT LDS RZ, [RZ] ;  /* 0x00000000fffff984 */ /* 0x000fe20000000800 */
[----:B------:R2:W-:Y:S06]  /*4480*/  MEMBAR.ALL.CTA ;  /* 0x0000000000007992 */ /* 0x0005ec0000008000 */
[----:B--2---:R-:W2:Y:S01]  /*4490*/  FENCE.VIEW.ASYNC.S ;  /* 0x00000000000073c6 */ /* 0x004ea20000000000 */
[----:B------:R-:W-:Y:S01]  /*44a0*/  SEL R11, R11, RZ, P1 ;  /* 0x000000ff0b0b7207 */ /* 0x000fe20000800000 */
[----:B--2---:R2:W-:Y:S01]  /*44b0*/  SYNCS.ARRIVE.TRANS64.RED.A1T0 RZ, [R0+URZ], RZ ;  /* 0x000000ff00ff79a7 */ /* 0x0045e200081004ff */
[----:B-1----:R-:W-:-:S02]  /*44c0*/  LOP3.LUT P3, RZ, R6, 0x1, RZ, 0xc0, !PT ;  /* 0x0000000106ff7812 */ /* 0x002fc4000786c0ff */
[----:B------:R-:W-:-:S04]  /*44d0*/  SEL R4, RZ, 0x1, P1 ;  /* 0x00000001ff047807 */ /* 0x000fc80000800000 */
[----:B------:R-:W-:Y:S02]  /*44e0*/  LOP3.LUT R9, R9, R4, RZ, 0x3c, !PT ;  /* 0x0000000409097212 */ /* 0x000fe400078e3cff */
[----:B--2---:R-:W-:-:S04]  /*44f0*/  SEL R0, RZ, 0x1, P0 ;  /* 0x00000001ff007807 */ /* 0x004fc80000000000 */
[----:B------:R-:W-:Y:S01]  /*4500*/  LOP3.LUT R8, R8, R0, RZ, 0x3c, !PT ;  /* 0x0000000008087212 */ /* 0x000fe200078e3cff */
[----:B------:R-:W-:Y:S06]  /*4510*/  @P3 BRA `(.L_x_88) ;  /* 0xfffffffc002c3947 */ /* 0x000fec000383ffff */
[----:B------:R-:W-:Y:S01]  /*4520*/  ULEA UR5, UR6, UR37, 0x3 ;  /* 0x0000002506057291 */ /* 0x000fe2000f8e18ff */
[----:B------:R-:W-:-:S08]  /*4530*/  SHF.L.U32 R2, R12, 0x1f, RZ ;  /* 0x0000001f0c027819 */ /* 0x000fd000000006ff */
[----:B------:R-:W1:Y:S02]  /*4540*/  SYNCS.PHASECHK.TRANS64 P0, [UR5+0x2d0], R2 ;  /* 0x0002d002ff0075a7 */ /* 0x000e640008001005 */
[----:B-1----:R-:W-:Y:S05]  /*4550*/  @P0 BRA `(.L_x_89) ;  /* 0x0000000000080947 */ /* 0x002fea0003800000 */
[----:B------:R-:W1:Y:S02]  /*4560*/  SYNCS.PHASECHK.TRANS64.TRYWAIT P0, [UR5+0x2d0], R2 ;  /* 0x0002d002ff0075a7 */ /* 0x000e640008001105 */
[----:B-1----:R-:W-:Y:S05]  /*4570*/  @!P0 BRA `(.L_x_90) ;  /* 0x0000005c00d08947 */ /* 0x002fea0003800000 */
.L_x_89:
[----:B------:R-:W-:-:S04]  /*4580*/  UIADD3 UR4, UPT, UPT, UR6, 0x1, URZ ;  /* 0x0000000106047890 */ /* 0x000fc8000fffe0ff */
[----:B------:R-:W-:-:S04]  /*4590*/  UISETP.NE.AND UP0, UPT, UR4, 0x2, UPT ;  /* 0x000000020400788c */ /* 0x000fc8000bf05270 */
[----:B------:R-:W-:Y:S02]  /*45a0*/  USEL UR7, URZ, 0x1, UP0 ;  /* 0x00000001ff077887 */ /* 0x000fe40008000000 */
[----:B------:R-:W-:-:S04]  /*45b0*/  USEL UR4, UR4, URZ, UP0 ;  /* 0x000000ff04047287 */ /* 0x000fc80008000000 */
[----:B------:R-:W-:Y:S01]  /*45c0*/  ULEA UR4, UR4, UR37, 0x3 ;  /* 0x0000002504047291 */ /* 0x000fe2000f8e18ff */
[----:B-1----:R-:W-:-:S04]  /*45d0*/  LOP3.LUT R2, R12, UR7, RZ, 0x3c, !PT ;  /* 0x000000070c027c12 */ /* 0x002fc8000f8e3cff */
[----:B------:R-:W-:-:S04]  /*45e0*/  SHF.L.U32 R0, R2, 0x1f, RZ ;  /* 0x0000001f02007819 */ /* 0x000fc800000006ff */
[----:B------:R-:W1:Y:S02]  /*45f0*/  SYNCS.PHASECHK.TRANS64 P0, [UR4+0x2d0], R0 ;  /* 0x0002d000ff0075a7 */ /* 0x000e640008001004 */
[----:B-1----:R-:W-:Y:S05]  /*4600*/  @P0 EXIT ;  /* 0x000000000000094d */ /* 0x002fea0003800000 */
[----:B------:R-:W-:Y:S02]  /*4610*/  SHF.L.U32 R2, R2, 0x1f, RZ ;  /* 0x0000001f02027819 */ /* 0x000fe400000006ff */
[----:B------:R-:W-:-:S07]  /*4620*/  MOV R0, UR4 ;  /* 0x0000000400007c02 */ /* 0x000fce0008000f00 */
.L_x_91:
[----:B-1----:R1:W2:Y:S02]  /*4630*/  SYNCS.PHASECHK.TRANS64.TRYWAIT P0, [R0+URZ+0x2d0], R2 ;  /* 0x0002d002000075a7 */ /* 0x0022a400080011ff */
[----:B--2---:R-:W-:Y:S05]  /*4640*/  @!P0 NANOSLEEP.SYNCS 0x989680 ;  /* 0x009896800000895d */ /* 0x004fea0003900000 */
[----:B------:R-:W2:Y:S02]  /*4650*/  @!P0 SYNCS.PHASECHK.TRANS64 P0, [R0+URZ+0x2d0], R2 ;  /* 0x0002d002000085a7 */ /* 0x000ea400080010ff */
[----:B--2---:R-:W-:Y:S05]  /*4660*/  @P0 EXIT ;  /* 0x000000000000094d */ /* 0x004fea0003800000 */
[----:B------:R-:W-:Y:S05]  /*4670*/  BRA `(.L_x_91) ;  /* 0xfffffffc00ec7947 */ /* 0x000fea000383ffff */
.L_x_84:
[----:B------:R-:W-:Y:S05]  /*4680*/  BRA.U UP4, `(.L_x_92) ;  /* 0x0000001104847547 */ /* 0x000fea000b800000 */
[----:B------:R-:W-:Y:S01]  /*4690*/  UMOV UR6, 0x40 ;  /* 0x0000004000067882 */ /* 0x000fe20000000000 */
[----:B------:R-:W-:Y:S01]  /*46a0*/  NOP ;  /* 0x0000000000007918 */ /* 0x000fe20000000000 */
[----:B------:R-:W-:Y:S01]  /*46b0*/  ULEA UR6, UR37, UR6, 0x18 ;  /* 0x0000000625067291 */ /* 0x000fe2000f8ec0ff */
[----:B------:R-:W-:Y:S02]  /*46c0*/  UMOV UR7, 0x400 ;  /* 0x0000040000077882 */ /* 0x000fe40000000000 */
[----:B------:R-:W-:-:S06]  /*46d0*/  ULEA UR37, UR37, UR7, 0x18 ;  /* 0x0000000725257291 */ /* 0x000fcc000f8ec0ff */
[----:B------:R-:W1:Y:S02]  /*46e0*/  LDS.U8 R2, [UR6+0x1c] ;  /* 0x00001c06ff027984 */ /* 0x000e640008000000 */
[----:B-1----:R-:W-:-:S13]  /*46f0*/  ISETP.NE.AND P0, PT, R2, RZ, PT ;  /* 0x000000ff0200720c */ /* 0x002fda0003f05270 */
[----:B------:R-:W-:Y:S05]  /*4700*/  @P0 BRA `(.L_x_93) ;  /* 0x0000000400080947 */ /* 0x000fea0003800000 */
[----:B------:R-:W-:Y:S02]  /*4710*/  UISETP.NE.U32.AND UP0, UPT, UR5, 0x1, UPT ;  /* 0x000000010500788c */ /* 0x000fe4000bf05070 */
[----:B------:R-:W-:-:S07]  /*4720*/  UIADD3 UR8, UPT, UPT, UR6, 0x8, URZ ;  /* 0x0000000806087890 */ /* 0x000fce000fffe0ff */
[----:B------:R-:W-:Y:S05]  /*4730*/  BRA.U !UP0, `(.L_x_94) ;  /* 0x00000001089c7547 */ /* 0x000fea000b800000 */
[----:B------:R-:W-:Y:S01]  /*4740*/  ELECT P0, URZ, PT ;  /* 0x0000000000ff782f */ /* 0x000fe20003800000 */
[----:B------:R-:W-:-:S12]  /*4750*/  BSSY B0, `(.L_x_94) ;  /* 0x0000025000007945 */ /* 0x000fd80003800000 */
[----:B------:R-:W-:Y:S05]  /*4760*/  @!P0 BRA `(.L_x_95) ;  /* 0x00000000008c8947 */ /* 0x000fea0003800000 */
[----:B------:R-:W-:-:S05]  /*4770*/  UMOV UR7, 0x10 ;  /* 0x0000001000077882 */ /* 0x000fca0000000000 */
[----:B------:R-:W-:Y:S04]  /*4780*/  DEPBAR.LE SB1, 0x36 ;  /* 0x00009d800000791a */ /* 0x000fe80000000000 */
[----:B------:R-:W1:Y:S02]  /*4790*/  UTCATOMSWS.2CTA.FIND_AND_SET.ALIGN UP1, UR7, UR7 ;  /* 0x00000007000775e3 */ /* 0x000e640008220800 */
[----:B-1----:R-:W-:Y:S01]  /*47a0*/  MOV R10, UR7 ;  /* 0x00000007000a7c02 */ /* 0x002fe20008000f00 */
[----:B------:R-:W-:Y:S06]  /*47b0*/  BRA.U UP1, `(.L_x_96) ;  /* 0x0000000101187547 */ /* 0x000fec000b800000 */
.L_x_97:
[----:B------:R-:W-:Y:S05]  /*47c0*/  NANOSLEEP 0x64 ;  /* 0x000000640000795d */ /* 0x000fea0003800000 */
[----:B------:R-:W-:-:S05]  /*47d0*/  UMOV UR7, 0x10 ;  /* 0x0000001000077882 */ /* 0x000fca0000000000 */
[----:B------:R-:W-:Y:S04]  /*47e0*/  DEPBAR.LE SB1, 0x36 ;  /* 0x00009d800000791a */ /* 0x000fe80000000000 */
[----:B------:R-:W1:Y:S02]  /*47f0*/  UTCATOMSWS.2CTA.FIND_AND_SET.ALIGN UP1, UR7, UR7 ;  /* 0x00000007000775e3 */ /* 0x000e640008220800 */
[----:B-1----:R-:W-:Y:S01]  /*4800*/  MOV R10, UR7 ;  /* 0x00000007000a7c02 */ /* 0x002fe20008000f00 */
[----:B------:R-:W-:Y:S05]  /*4810*/  BRA.U !UP1, `(.L_x_97) ;  /* 0xfffffffd09e87547 */ /* 0x000fea000b83ffff */
.L_x_96:
[----:B------:R-:W1:Y:S01]  /*4820*/  LDS R5, [UR6+0x10] ;  /* 0x00001006ff057984 */ /* 0x000e620008000800 */
[----:B------:R-:W-:Y:S01]  /*4830*/  IMAD.U32 R3, RZ, RZ, UR37 ;  /* 0x00000025ff037e24 */ /* 0x000fe2000f8e00ff */
[----:B------:R-:W-:-:S03]  /*4840*/  MOV R2, UR4 ;  /* 0x0000000400027c02 */ /* 0x000fc60008000f00 */
[----:B------:R-:W-:Y:S01]  /*4850*/  VIADD R3, R3, 0x370 ;  /* 0x0000037003037836 */ /* 0x000fe20000000000 */
[----:B-1----:R-:W-:-:S04]  /*4860*/  SHF.L.U32 R5, R5, 0x1f, RZ ;  /* 0x0000001f05057819 */ /* 0x002fc800000006ff */
[----:B------:R-:W1:Y:S02]  /*4870*/  SYNCS.PHASECHK.TRANS64.TRYWAIT P0, [UR6+0x8], R5 ;  /* 0x00000805ff0075a7 */ /* 0x000e640008001106 */
[----:B-1----:R-:W-:Y:S05]  /*4880*/  @P0 BRA `(.L_x_98) ;  /* 0x0000000000080947 */ /* 0x002fea0003800000 */
[----:B------:R-:W1:Y:S02]  /*4890*/  SYNCS.PHASECHK.TRANS64.TRYWAIT P0, [UR6+0x8], R5 ;  /* 0x00000805ff0075a7 */ /* 0x000e640008001106 */
[----:B-1----:R-:W-:Y:S05]  /*48a0*/  @!P0 BRA `(.L_x_99) ;  /* 0x0000005c001c8947 */ /* 0x002fea0003800000 */
.L_x_98:
[----:B-1----:R-:W-:Y:S01]  /*48b0*/  HFMA2 R4, -RZ, RZ, 0, 5.9604644775390625e-08 ;  /* 0x00000001ff047431 */ /* 0x002fe200000001ff */
[----:B------:R-:W-:Y:S01]  /*48c0*/  UPRMT UR7, UR4, 0x654, UR8 ;  /* 0x0000065404077896 */ /* 0x000fe20008000008 */
[----:B------:R-:W-:Y:S01]  /*48d0*/  IMAD.MOV.U32 R7, RZ, RZ, 0xffff ;  /* 0x0000ffffff077424 */ /* 0x000fe200078e00ff */
[----:B------:R-:W-:Y:S01]  /*48e0*/  PRMT R2, R2, 0x654, R3 ;  /* 0x0000065402027816 */ /* 0x000fe20000000003 */
[----:B------:R-:W-:Y:S02]  /*48f0*/  IMAD.MOV.U32 R5, RZ, RZ, 0x4 ;  /* 0x00000004ff057424 */ /* 0x000fe400078e00ff */
[----:B------:R-:W-:Y:S01]  /*4900*/  IMAD.SHL.U32 R9, R10, 0x20, RZ ;  /* 0x000000200a097824 */ /* 0x000fe200078e00ff */
[----:B------:R-:W-:Y:S02]  /*4910*/  MOV R3, UR7 ;  /* 0x0000000700037c02 */ /* 0x000fe40008000f00 */
[-C--:B------:R-:W-:Y:S01]  /*4920*/  SHF.L.U32 R7, R7, R10.reuse, RZ ;  /* 0x0000000a07077219 */ /* 0x080fe200000006ff */
[----:B------:R1:W-:Y:S01]  /*4930*/  SYNCS.ARRIVE.TRANS64.RED RZ, [UR7], R5 ;  /* 0x00000005ffff79a7 */ /* 0x0003e20008000407 */
[----:B------:R-:W-:Y:S01]  /*4940*/  SHF.L.U32 R6, R4, R10, RZ ;  /* 0x0000000a04067219 */ /* 0x000fe200000006ff */
[----:B------:R1:W-:Y:S04]  /*4950*/  STS [UR37+0x370], R9 ;  /* 0x00037009ff007988 */ /* 0x0003e80008000825 */
[----:B------:R1:W-:Y:S04]  /*4960*/  STAS [R2.64], R10 ;  /* 0x0000000a02007dbd */ /* 0x0003e8000c0008ff */
[----:B------:R1:W-:Y:S04]  /*4970*/  ATOMS.OR RZ, [UR6+0x14], R7 ;  /* 0x00001407ffff798c */ /* 0x0003e8000b000006 */
[----:B------:R1:W-:Y:S04]  /*4980*/  ATOMS.OR RZ, [UR6+0x18], R6 ;  /* 0x00001806ffff798c */ /* 0x0003e8000b000006 */
[----:B------:R1:W-:Y:S02]  /*4990*/  ATOMS.XOR RZ, [UR6+0x10], R4 ;  /* 0x00001004ffff798c */ /* 0x0003e4000b800006 */
.L_x_95:
[----:B------:R-:W-:Y:S05]  /*49a0*/  BSYNC B0 ;  /* 0x0000000000007941 */ /* 0x000fea0003800000 */
.L_x_94:
[----:B------:R-:W-:Y:S05]  /*49b0*/  BRA.U UP0, `(.L_x_100) ;  /* 0x00000001006c7547 */ /* 0x000fea000b800000 */
[----:B------:R-:W-:-:S03]  /*49c0*/  UMOV UR7, 0xffffffff ;  /* 0xffffffff00077882 */ /* 0x000fc60000000000 */
[----:B------:R-:W-:Y:S05]  /*49d0*/  BRA.DIV UR7, `(.L_x_101) ;  /* 0x0000005a07e87947 */ /* 0x000fea000b800000 */
[----:B------:R-:W-:-:S13]  /*49e0*/  ELECT P6, URZ, PT ;  /* 0x0000000000ff782f */ /* 0x000fda00038c0000 */
.L_x_259:
[----:B------:R-:W-:Y:S05]  /*49f0*/  @!P6 BRA `(.L_x_100) ;  /* 0x00000000005ce947 */ /* 0x000fea0003800000 */
[----:B-1----:R-:W1:Y:S02]  /*4a00*/  LDS R3, [UR6+0x10] ;  /* 0x00001006ff037984 */ /* 0x002e640008000800 */
[----:B-1----:R-:W-:-:S04]  /*4a10*/  SHF.L.U32 R3, R3, 0x1f, RZ ;  /* 0x0000001f03037819 */ /* 0x002fc800000006ff */
[----:B------:R-:W1:Y:S02]  /*4a20*/  SYNCS.PHASECHK.TRANS64.TRYWAIT P0, [UR6+0x8], R3 ;  /* 0x00000803ff0075a7 */ /* 0x000e640008001106 */
[----:B-1----:R-:W-:Y:S05]  /*4a30*/  @P0 BRA `(.L_x_102) ;  /* 0x0000000000080947 */ /* 0x002fea0003800000 */
[----:B------:R-:W1:Y:S02]  /*4a40*/  SYNCS.PHASECHK.TRANS64.TRYWAIT P0, [UR6+0x8], R3 ;  /* 0x00000803ff0075a7 */ /* 0x000e640008001106 */
[----:B-1----:R-:W-:Y:S05]  /*4a50*/  @!P0 BRA `(.L_x_103) ;  /* 0x0000005800e88947 */ /* 0x002fea0003800000 */
.L_x_102:
[----:B------:R-:W2:Y:S01]  /*4a60*/  LDS R5, [UR37+0x370] ;  /* 0x00037025ff057984 */ /* 0x000ea20008000800 */
[----:B-1----:R-:W-:Y:S02]  /*4a70*/  HFMA2 R2, -RZ, RZ, 0, 5.9604644775390625e-08 ;  /* 0x00000001ff027431 */ /* 0x002fe400000001ff */
[----:B------:R-:W-:Y:S01]  /*4a80*/  IMAD.MOV.U32 R3, RZ, RZ, 0xffff ;  /* 0x0000ffffff037424 */ /* 0x000fe200078e00ff */
[----:B------:R-:W-:Y:S01]  /*4a90*/  UPRMT UR7, UR4, 0x654, UR8 ;  /* 0x0000065404077896 */ /* 0x000fe20008000008 */
[----:B--2---:R-:W-:-:S03]  /*4aa0*/  IMAD.SHL.U32 R4, R5, 0x20, RZ ;  /* 0x0000002005047824 */ /* 0x004fc600078e00ff */
[-C--:B------:R-:W-:Y:S02]  /*4ab0*/  SHF.L.U32 R3, R3, R5.reuse, RZ ;  /* 0x0000000503037219 */ /* 0x080fe400000006ff */
[----:B------:R-:W-:Y:S01]  /*4ac0*/  SHF.L.U32 R5, R2, R5, RZ ;  /* 0x0000000502057219 */ /* 0x000fe200000006ff */
[----:B------:R2:W-:Y:S04]  /*4ad0*/  STS [UR37+0x370], R4 ;  /* 0x00037004ff007988 */ /* 0x0005e80008000825 */
[----:B------:R2:W-:Y:S04]  /*4ae0*/  ATOMS.OR RZ, [UR6+0x14], R3 ;  /* 0x00001403ffff798c */ /* 0x0005e8000b000006 */
[----:B------:R2:W-:Y:S01]  /*4af0*/  ATOMS.OR RZ, [UR6+0x18], R5 ;  /* 0x00001805ffff798c */ /* 0x0005e2000b000006 */
[----:B------:R-:W-:Y:S03]  /*4b00*/  SYNCS.ARRIVE.TRANS64.RED.A1T0 RZ, [UR7], RZ ;  /* 0x000000ffffff79a7 */ /* 0x000fe60008100407 */
[----:B------:R2:W-:Y:S01]  /*4b10*/  ATOMS.XOR RZ, [UR6+0x10], R2 ;  /* 0x00001002ffff798c */ /* 0x0005e2000b800006 */
[----:B------:R-:W-:Y:S05]  /*4b20*/  BRA `(.L_x_100) ;  /* 0x0000000000107947 */ /* 0x000fea0003800000 */
.L_x_93:
[----:B------:R-:W-:-:S05]  /*4b30*/  MOV R2, 0xffffffff ;  /* 0xffffffff00027802 */ /* 0x000fca0000000f00 */
[----:B------:R1:W-:Y:S02]  /*4b40*/  STS [UR37+0x370], R2 ;  /* 0x00037002ff007988 */ /* 0x0003e40008000825 */
[----:B-1----:R-:W-:Y:S02]  /*4b50*/  MOV R2, 0x4b70 ;  /* 0x00004b7000027802 */ /* 0x002fe40000000f00 */
[----:B-----5:R-:W-:Y:S05]  /*4b60*/  CALL.REL.NOINC `($__internal_1_$__cuda_sm10x_tcgen05_guardrail_trap_phase_invalid_during_alloc) ;  /* 0x0000006000487944 */ /* 0x020fea0003c00000 */
.L_x_100:
[----:B------:R-:W-:Y:S05]  /*4b70*/  WARPSYNC.ALL ;  /* 0x0000000000007948 */ /* 0x000fea0003800000 */
[----:B------:R-:W3:Y:S01]  /*4b80*/  S2UR UR8, SR_CgaCtaId ;  /* 0x00000000000879c3 */ /* 0x000ee20000008800 */
[----:B------:R-:W-:Y:S01]  /*4b90*/  UMOV UR6, 0x400 ;  /* 0x0000040000067882 */ /* 0x000fe20000000000 */
[----:B------:R-:W-:-:S06]  /*4ba0*/  NOP ;  /* 0x0000000000007918 */ /* 0x000fcc0000000000 */
[----:B------:R-:W-:Y:S06]  /*4bb0*/  BAR.ARV 0x6, 0xa0 ;  /* 0x0182800000007b1d */ /* 0x000fec0000002000 */
[----:B------:R-:W-:Y:S01]  /*4bc0*/  LOP3.LUT R0, R0, 0xffff, RZ, 0xc0, !PT ;  /* 0x0000ffff00007812 */ /* 0x000fe200078ec0ff */
[----:B-1----:R-:W-:Y:S01]  /*4bd0*/  IMAD.MOV.U32 R9, RZ, RZ, 0x1 ;  /* 0x00000001ff097424 */ /* 0x002fe200078e00ff */
[----:B------:R-:W-:Y:S01]  /*4be0*/  LOP3.LUT R8, R8, 0xffff, RZ, 0xc0, !PT ;  /* 0x0000ffff08087812 */ /* 0x000fe200078ec0ff */
[----:B------:R-:W-:Y:S01]  /*4bf0*/  UMOV UR22, URZ ;  /* 0x000000ff00167c82 */ /* 0x000fe20008000000 */
[----:B------:R-:W-:Y:S01]  /*4c00*/  R2UR UR12, R0 ;  /* 0x00000000000c72ca */ /* 0x000fe200000e0000 */
[----:B------:R-:W-:Y:S01]  /*4c10*/  UMOV UR21, URZ ;  /* 0x000000ff00157c82 */ /* 0x000fe20008000000 */
[----:B------:R-:W-:Y:S01]  /*4c20*/  R2UR UR13, R8 ;  /* 0x00000000080d72ca */ /* 0x000fe200000e0000 */
[----:B------:R-:W-:Y:S01]  /*4c30*/  IMAD.MOV.U32 R8, RZ, RZ, RZ ;  /* 0x000000ffff087224 */ /* 0x000fe200078e00ff */
[----:B------:R-:W-:-:S02]  /*4c40*/  UISETP.NE.AND UP2, UPT, UR5, URZ, UPT ;  /* 0x000000ff0500728c */ /* 0x000fc4000bf45270 */
[----:B---3--:R-:W-:Y:S01]  /*4c50*/  ULEA UR8, UR8, UR6, 0x18 ;  /* 0x0000000608087291 */ /* 0x008fe2000f8ec0ff */
[----:B------:R-:W1:Y:S03]  /*4c60*/  LDCU UR6, c[0x0][0x38c] ;  /* 0x00007180ff0677ac */ /* 0x000e660008000800 */
[----:B------:R-:W-:Y:S02]  /*4c70*/  UIADD3 UR14, UPT, UPT, UR8, 0x6600, URZ ;  /* 0x00006600080e7890 */ /* 0x000fe4000fffe0ff */
[----:B------:R-:W-:-:S03]  /*4c80*/  UIADD3 UR15, UPT, UPT, UR8, 0x2e600, URZ ;  /* 0x0002e600080f7890 */ /* 0x000fc6000fffe0ff */
[----:B--2---:R-:W2:Y:S01]  /*4c90*/  LDS R2, [UR8+0x370] ;  /* 0x00037008ff027984 */ /* 0x004ea20008000800 */
[----:B------:R-:W-:Y:S02]  /*4ca0*/  USHF.R.U32.HI UR14, URZ, 0x4, UR14 ;  /* 0x00000004ff0e7899 */ /* 0x000fe4000801160e */
[----:B------:R-:W-:Y:S02]  /*4cb0*/  USHF.R.U32.HI UR15, URZ, 0x4, UR15 ;  /* 0x00000004ff0f7899 */ /* 0x000fe4000801160f */
[----:B------:R-:W-:Y:S02]  /*4cc0*/  ULOP3.LUT UR14, UR14, 0x3fff, URZ, 0xc0, !UPT ;  /* 0x00003fff0e0e7892 */ /* 0x000fe4000f8ec0ff */
[----:B------:R-:W-:Y:S02]  /*4cd0*/  ULOP3.LUT UR15, UR15, 0x3fff, URZ, 0xc0, !UPT ;  /* 0x00003fff0f0f7892 */ /* 0x000fe4000f8ec0ff */
[----:B------:R-:W-:Y:S02]  /*4ce0*/  ULOP3.LUT UR14, UR14, 0x10000, URZ, 0xfc, !UPT ;  /* 0x000100000e0e7892 */ /* 0x000fe4000f8efcff */
[----:B-1----:R-:W-:-:S02]  /*4cf0*/  UIADD3 UR6, UPT, UPT, UR6, 0xf, URZ ;  /* 0x0000000f06067890 */ /* 0x002fc4000fffe0ff */
[----:B------:R-:W-:Y:S02]  /*4d00*/  ULOP3.LUT UR15, UR15, 0x10000, URZ, 0xfc, !UPT ;  /* 0x000100000f0f7892 */ /* 0x000fe4000f8efcff */
[----:B------:R-:W-:Y:S01]  /*4d10*/  USHF.R.S32.HI UR7, URZ, 0x1f, UR6 ;  /* 0x0000001fff077899 */ /* 0x000fe20008011406 */
[----:B------:R-:W-:Y:S01]  /*4d20*/  UMOV UR20, URZ ;  /* 0x000000ff00147c82 */ /* 0x000fe20008000000 */
[----:B------:R-:W-:Y:S02]  /*4d30*/  UMOV UR26, 0x0 ;  /* 0x00000000001a7882 */ /* 0x000fe40000000000 */
[----:B------:R-:W-:Y:S01]  /*4d40*/  ULEA.HI UR7, UR7, UR6, URZ, 0x4 ;  /* 0x0000000607077291 */ /* 0x000fe2000f8f20ff */
[----:B------:R-:W-:-:S03]  /*4d50*/  UMOV UR27, 0x10100490 ;  /* 0x10100490001b7882 */ /* 0x000fc60000000000 */
[----:B------:R-:W-:-:S04]  /*4d60*/  USHF.R.S32.HI UR7, URZ, 0x4, UR7 ;  /* 0x00000004ff077899 */ /* 0x000fc80008011407 */
[----:B------:R-:W-:-:S04]  /*4d70*/  UISETP.LT.AND UP0, UPT, UR7, 0x1, UPT ;  /* 0x000000010700788c */ /* 0x000fc8000bf01270 */
[----:B------:R-:W-:Y:S01]  /*4d80*/  USEL UR23, UR7, 0x1, !UP0 ;  /* 0x0000000107177887 */ /* 0x000fe2000c000000 */
[----:B--2---:R-:W-:Y:S02]  /*4d90*/  R2UR UR24, R2 ;  /* 0x00000000021872ca */ /* 0x004fe400000e0000 */
[----:B------:R-:W-:-:S13]  /*4da0*/  CS2R R2, SRZ ;  /* 0x0000000000027805 */ /* 0x000fda000001ff00 */
.L_x_111:
[C---:B------:R-:W-:Y:S02]  /*4db0*/  LEA R0, R8.reuse, UR8, 0x3 ;  /* 0x0000000808007c11 */ /* 0x040fe4000f8e18ff */
[----:B------:R-:W-:Y:S02]  /*4dc0*/  SHF.L.U32 R4, R3, 0x1f, RZ ;  /* 0x0000001f03047819 */ /* 0x000fe400000006ff */
[----:B------:R-:W-:Y:S02]  /*4dd0*/  LEA R5, R8, UR8, 0x4 ;  /* 0x0000000808057c11 */ /* 0x000fe4000f8e20ff */
[----:B------:R-:W1:Y:S02]  /*4de0*/  SYNCS.PHASECHK.TRANS64.TRYWAIT P0, [R0+URZ+0x2c0], R4 ;  /* 0x0002c004000075a7 */ /* 0x000e6400080011ff */
[----:B-1-34-:R-:W-:Y:S05]  /*4df0*/  @!P0 BRA `(.L_x_104) ;  /* 0x0000005800188947 */ /* 0x01afea0003800000 */
.L_x_260:
[----:B-1----:R-:W1:Y:S01]  /*4e00*/  LDS.128 R4, [R5+0x350] ;  /* 0x0003500005047984 */ /* 0x002e620000000c00 */
[----:B------:R-:W-:Y:S02]  /*4e10*/  VIADD R0, R0, 0x2d0 ;  /* 0x000002d000007836 */ /* 0x000fe40000000000 */
[----:B------:R-:W-:Y:S01]  /*4e20*/  VIADD R8, R8, 0x1 ;  /* 0x0000000108087836 */ /* 0x000fe20000000000 */
[----:B------:R-:W-:Y:S01]  /*4e30*/  @!PT LDS RZ, [RZ] ;  /* 0x00000000fffff984 */ /* 0x000fe20000000800 */
[----:B------:R-:W-:Y:S01]  /*4e40*/  @!PT LDS RZ, [RZ] ;  /* 0x00000000fffff984 */ /* 0x000fe20000000800 */
[----:B------:R-:W-:Y:S01]  /*4e50*/  @!PT LDS RZ, [RZ] ;  /* 0x00000000fffff984 */ /* 0x000fe20000000800 */
[----:B------:R-:W-:Y:S01]  /*4e60*/  @!PT LDS RZ, [RZ] ;  /* 0x00000000fffff984 */ /* 0x000fe20000000800 */
[----:B------:R2:W-:Y:S06]  /*4e70*/  MEMBAR.ALL.CTA ;  /* 0x0000000000007992 */ /* 0x0005ec0000008000 */
[----:B--2---:R-:W2:Y:S01]  /*4e80*/  FENCE.VIEW.ASYNC.S ;  /* 0x00000000000073c6 */ /* 0x004ea20000000000 */
[----:B------:R-:W-:-:S04]  /*4e90*/  PRMT R0, RZ, 0x654, R0 ;  /* 0x00000654ff007816 */ /* 0x000fc80000000000 */
[----:B--2---:R2:W-:Y:S01]  /*4ea0*/  SYNCS.ARRIVE.TRANS64.RED.A1T0 RZ, [R0+URZ], RZ ;  /* 0x000000ff00ff79a7 */ /* 0x0045e200081004ff */
[----:B-1----:R-:W-:Y:S01]  /*4eb0*/  LOP3.LUT P1, RZ, R6, 0x1, RZ, 0xc0, !PT ;  /* 0x0000000106ff7812 */ /* 0x002fe2000782c0ff */
[----:B--2---:R-:W-:-:S12]  /*4ec0*/  BRA.U UP2, `(.L_x_105) ;  /* 0x0000000102cc7547 */ /* 0x004fd8000b800000 */
[----:B------:R-:W1:Y:S01]  /*4ed0*/  LDCU UR6, c[0x0][0x38c] ;  /* 0x00007180ff0677ac */ /* 0x000e620008000800 */
[----:B------:R-:W-:Y:S02]  /*4ee0*/  PLOP3.LUT P2, PT, PT, PT, PT, 0x80, 0x8 ;  /* 0x000000000008781c */ /* 0x000fe40003f4f070 */
[----:B------:R-:W-:Y:S01]  /*4ef0*/  SHF.L.U32 R4, R9, 0x1f, RZ ;  /* 0x0000001f09047819 */ /* 0x000fe200000006ff */
[----:B------:R-:W-:Y:S02]  /*4f00*/  ULEA UR11, UR22, UR8, 0x3 ;  /* 0x00000008160b7291 */ /* 0x000fe4000f8e18ff */
[----:B-1----:R-:W-:-:S06]  /*4f10*/  UISETP.GE.AND UP0, UPT, UR6, 0x1, UPT ;  /* 0x000000010600788c */ /* 0x002fcc000bf06270 */
[----:B------:R-:W-:-:S05]  /*4f20*/  PLOP3.LUT P0, PT, PT, PT, UP0, 0x80, 0x8 ;  /* 0x000000000008781c */ /* 0x000fca0003f0f008 */
[----:B------:R-:W-:-:S08]  /*4f30*/  @UP0 ULEA UR6, UR21, UR8, 0x3 ;  /* 0x0000000815060291 */ /* 0x000fd0000f8e18ff */
[----:B------:R-:W-:-:S04]  /*4f40*/  @P0 SHF.L.U32 R0, R2, 0x1f, RZ ;  /* 0x0000001f02000819 */ /* 0x000fc800000006ff */
[----:B------:R1:W2:Y:S01]  /*4f50*/  @P0 SYNCS.PHASECHK.TRANS64.TRYWAIT P2, [UR6], R0 ;  /* 0x00000000ff0005a7 */ /* 0x0002a20008041106 */
[----:B------:R-:W3:Y:S02]  /*4f60*/  SYNCS.PHASECHK.TRANS64.TRYWAIT P0, [UR11+0x300], R4 ;  /* 0x00030004ff0075a7 */ /* 0x000ee4000800110b */
[----:B-123--:R-:W-:Y:S05]  /*4f70*/  @!P0 BRA `(.L_x_106) ;  /* 0x0000005400cc8947 */ /* 0x00efea0003800000 */
.L_x_262:
[----:B------:R-:W-:Y:S01]  /*4f80*/  UMOV UR19, UR20 ;  /* 0x0000001400137c82 */ /* 0x000fe20008000000 */
[----:B------:R-:W-:Y:S05]  /*4f90*/  BRA.U !UP0, `(.L_x_107) ;  /* 0x0000000108887547 */ /* 0x000fea000b800000 */
[----:B------:R-:W-:Y:S02]  /*4fa0*/  UIADD3 UR19, UPT, UPT, UR23, UR20, URZ ;  /* 0x0000001417137290 */ /* 0x000fe4000fffe0ff */
[----:B------:R-:W-:Y:S02]  /*4fb0*/  ULEA UR10, UR22, UR24, 0x6 ;  /* 0x00000018160a7291 */ /* 0x000fe4000f8e30ff */
[----:B------:R-:W-:Y:S01]  /*4fc0*/  UPLOP3.LUT UP3, UPT, UPT, UPT, UPT, 0x40, 0x4 ;  /* 0x000000000004789c */ /* 0x000fe20003f6e870 */
[----:B------:R-:W-:Y:S01]  /*4fd0*/  UMOV UR18, UR7 ;  /* 0x0000000700127c82 */ /* 0x000fe20008000000 */
[----:B------:R-:W-:-:S09]  /*4fe0*/  UMOV UR17, UR21 ;  /* 0x0000001500117c82 */ /* 0x000fd20008000000 */
.L_x_110:
[----:B--2---:R-:W-:Y:S01]  /*4ff0*/  ULEA UR9, UR17, UR8, 0x3 ;  /* 0x0000000811097291 */ /* 0x004fe2000f8e18ff */
[----:B---3--:R-:W-:Y:S11]  /*5000*/  @P2 BRA `(.L_x_108) ;  /* 0x00000000000c2947 */ /* 0x008ff60003800000 */
[----:B-1----:R-:W-:Y:S04]  /*5010*/  SHF.L.U32 R4, R2, 0x1f, RZ ;  /* 0x0000001f02047819 */ /* 0x002fe800000006ff */
[----:B------:R-:W1:Y:S02]  /*5020*/  SYNCS.PHASECHK.TRANS64.TRYWAIT P0, [UR9], R4 ;  /* 0x00000004ff0075a7 */ /* 0x000e640008001109 */
[----:B-1----:R-:W-:Y:S05]  /*5030*/  @!P0 BRA `(.L_x_109) ;  /* 0x0000005400b48947 */ /* 0x002fea0003800000 */
.L_x_108:
[----:B------:R-:W-:Y:S01]  /*5040*/  UISETP.NE.AND UP0, UPT, UR18, 0x1, UPT ;  /* 0x000000011200788c */ /* 0x000fe2000bf05270 */
[----:B------:R-:W-:Y:S01]  /*5050*/  PLOP3.LUT P2, PT, PT, PT, PT, 0x80, 0x8 ;  /* 0x000000000008781c */ /* 0x000fe20003f4f070 */
[----:B------:R-:W-:Y:S02]  /*5060*/  UIADD3 UR21, UPT, UPT, UR17, 0x1, URZ ;  /* 0x0000000111157890 */ /* 0x000fe4000fffe0ff */
[----:B------:R-:W-:Y:S02]  /*5070*/  ULEA UR28, UR17, UR15, 0x6 ;  /* 0x0000000f111c7291 */ /* 0x000fe4000f8e30ff */
[----:B------:R-:W-:Y:S01]  /*5080*/  UISETP.NE.AND UP1, UPT, UR21, 0x28, UPT ;  /* 0x000000281500788c */ /* 0x000fe2000bf25270 */
[----:B------:R-:W-:Y:S01]  /*5090*/  PLOP3.LUT P0, PT, PT, PT, UP0, 0x80, 0x8 ;  /* 0x000000000008781c */ /* 0x000fe20003f0f008 */
[----:B------:R-:W-:Y:S02]  /*50a0*/  ULEA UR30, UR17, UR14, 0x8 ;  /* 0x0000000e111e7291 */ /* 0x000fe4000f8e40ff */
[----:B------:R-:W-:Y:S02]  /*50b0*/  USEL UR16, URZ, 0x1, UP1 ;  /* 0x00000001ff107887 */ /* 0x000fe40008800000 */
[----:B------:R-:W-:Y:S02]  /*50c0*/  USEL UR21, UR21, URZ, UP1 ;  /* 0x000000ff15157287 */ /* 0x000fe40008800000 */
[----:B------:R-:W-:Y:S02]  /*50d0*/  UIADD3 UR9, UPT, UPT, UR9, 0x140, URZ ;  /* 0x0000014009097890 */ /* 0x000fe4000fffe0ff */
[----:B------:R-:W-:Y:S01]  /*50e0*/  @UP0 ULEA UR6, UR21, UR8, 0x3 ;  /* 0x0000000815060291 */ /* 0x000fe2000f8e18ff */
[----:B------:R-:W-:Y:S01]  /*50f0*/  LOP3.LUT R2, R2, UR16, RZ, 0x3c, !PT ;  /* 0x0000001002027c12 */ /* 0x000fe2000f8e3cff */
[----:B------:R-:W-:Y:S01]  /*5100*/  UMOV UR29, 0xc0004010 ;  /* 0xc0004010001d7882 */ /* 0x000fe20000000000 */
[----:B------:R-:W-:Y:S01]  /*5110*/  UMOV UR31, 0xc0004010 ;  /* 0xc0004010001f7882 */ /* 0x000fe20000000000 */
[----:B------:R-:W-:Y:S01]  /*5120*/  UIADD3 UR20, UPT, UPT, UR20, 0x1, URZ ;  /* 0x0000000114147890 */ /* 0x000fe2000fffe0ff */
[----:B-1----:R-:W-:Y:S01]  /*5130*/  @P0 SHF.L.U32 R0, R2, 0x1f, RZ ;  /* 0x0000001f02000819 */ /* 0x002fe200000006ff */
[----:B------:R-:W-:Y:S02]  /*5140*/  UIADD3 UR18, UPT, UPT, UR18, -0x1, URZ ;  /* 0xffffffff12127890 */ /* 0x000fe4000fffe0ff */
[----:B------:R-:W-:Y:S01]  /*5150*/  UISETP.NE.AND UP0, UPT, UR20, UR19, UPT ;  /* 0x000000131400728c */ /* 0x000fe2000bf05270 */
[----:B------:R2:W3:Y:S01]  /*5160*/  @P0 SYNCS.PHASECHK.TRANS64.TRYWAIT P2, [UR6], R0 ;  /* 0x00000000ff0005a7 */ /* 0x0004e20008041106 */
[----:B------:R2:W-:Y:S01]  /*5170*/  UTCHMMA.2CTA gdesc[UR30], gdesc[UR28], tmem[UR10], tmem[UR26], idesc[UR27], UP3 ;  /* 0x00ff1a1c1e0075ea */ /* 0x0005e20009a0000a */
[----:B------:R-:W-:Y:S01]  /*5180*/  UPLOP3.LUT UP3, UPT, UPT, UPT, UPT, 0x80, 0x8 ;  /* 0x000000000008789c */ /* 0x000fe20003f6f070 */
[----:B------:R2:W-:Y:S01]  /*5190*/  UTCBAR.2CTA.MULTICAST [UR9], URZ, UR13 ;  /* 0x000000ff090073e9 */ /* 0x0005e2000820080d */
[----:B------:R-:W-:Y:S04]  /*51a0*/  UMOV UR17, UR21 ;  /* 0x0000001500117c82 */ /* 0x000fe80008000000 */
[----:B------:R-:W-:Y:S05]  /*51b0*/  BRA.U UP0, `(.L_x_110) ;  /* 0xfffffffd008c7547 */ /* 0x000fea000b83ffff */
.L_x_107:
[----:B------:R-:W-:Y:S01]  /*51c0*/  UIADD3 UR11, UPT, UPT, UR11, 0x2e0, URZ ;  /* 0x000002e00b0b7890 */ /* 0x000fe2000fffe0ff */
[----:B------:R-:W-:-:S08]  /*51d0*/  UMOV UR20, UR19 ;  /* 0x0000001300147c82 */ /* 0x000fd00008000000 */
[----:B------:R4:W-:Y:S01]  /*51e0*/  UTCBAR.2CTA.MULTICAST [UR11], URZ, UR12 ;  /* 0x000000ff0b0073e9 */ /* 0x0009e2000820080c */
[----:B------:R-:W-:Y:S02]  /*51f0*/  NOP ;  /* 0x0000000000007918 */ /* 0x000fe40000000000 */
.L_x_105:
[----:B------:R-:W-:Y:S01]  /*5200*/  UIADD3 UR22, UPT, UPT, UR22, 0x1, URZ ;  /* 0x0000000116167890 */ /* 0x000fe2000fffe0ff */
[----:B------:R-:W-:-:S03]  /*5210*/  ISETP.NE.AND P0, PT, R8, 0x2, PT ;  /* 0x000000020800780c */ /* 0x000fc60003f05270 */
[----:B------:R-:W-:Y:S01]  /*5220*/  UISETP.NE.AND UP0, UPT, UR22, 0x4, UPT ;  /* 0x000000041600788c */ /* 0x000fe2000bf05270 */
[----:B-12---:R-:W-:Y:S02]  /*5230*/  SEL R0, RZ, 0x1, P0 ;  /* 0x00000001ff007807 */ /* 0x006fe40000000000 */
[----:B------:R-:W-:Y:S01]  /*5240*/  SEL R8, R8, RZ, P0 ;  /* 0x000000ff08087207 */ /* 0x000fe20000000000 */
[----:B------:R-:W-:Y:S01]  /*5250*/  USEL UR6, URZ, 0x1, UP0 ;  /* 0x00000001ff067887 */ /* 0x000fe20008000000 */
[----:B------:R-:W-:Y:S01]  /*5260*/  LOP3.LUT R3, R3, R0, RZ, 0x3c, !PT ;  /* 0x0000000003037212 */ /* 0x000fe200078e3cff */
[----:B------:R-:W-:-:S04]  /*5270*/  USEL UR22, UR22, URZ, UP0 ;  /* 0x000000ff16167287 */ /* 0x000fc80008000000 */
[----:B------:R-:W-:Y:S01]  /*5280*/  LOP3.LUT R9, R9, UR6, RZ, 0x3c, !PT ;  /* 0x0000000609097c12 */ /* 0x000fe2000f8e3cff */
[----:B------:R-:W-:Y:S07]  /*5290*/  @P1 BRA `(.L_x_111) ;  /* 0xfffffff800c41947 */ /* 0x000fee000383ffff */
[----:B------:R-:W1:Y:S01]  /*52a0*/  S2UR UR6, SR_CgaCtaId ;  /* 0x00000000000679c3 */ /* 0x000e620000008800 */
[----:B------:R-:W-:Y:S01]  /*52b0*/  ELECT P0, URZ, PT ;  /* 0x0000000000ff782f */ /* 0x000fe20003800000 */
[----:B------:R-:W-:Y:S01]  /*52c0*/  HFMA2 R0, -RZ, RZ, 0, 5.9604644775390625e-08 ;  /* 0x00000001ff007431 */ /* 0x000fe200000001ff */
[----:B------:R-:W-:-:S05]  /*52d0*/  UMOV UR7, 0x40 ;  /* 0x0000004000077882 */ /* 0x000fca0000000000 */
[----:B------:R-:W-:Y:S01]  /*52e0*/  UVIRTCOUNT.DEALLOC.SMPOOL 0x80 ;  /* 0x000000800000784c */ /* 0x000fe20000000000 */
[----:B------:R-:W-:Y:S02]  /*52f0*/  UISETP.NE.AND UP0, UPT, UR5, URZ, UPT ;  /* 0x000000ff0500728c */ /* 0x000fe4000bf05270 */
[----:B-1----:R-:W-:-:S09]  /*5300*/  ULEA UR6, UR6, UR7, 0x18 ;  /* 0x0000000706067291 */ /* 0x002fd2000f8ec0ff */
[----:B------:R1:W-:Y:S01]  /*5310*/  @P0 STS.U8 [UR6+0x1c], R0 ;  /* 0x00001c00ff000988 */ /* 0x0003e20008000006 */
[----:B------:R-:W-:Y:S05]  /*5320*/  BRA.U UP0, `(.L_x_112) ;  /* 0x0000000100a07547 */ /* 0x000fea000b800000 */
[----:B------:R-:W-:Y:S01]  /*5330*/  UIADD3 UR5, UPT, UPT, UR8, 0x300, URZ ;  /* 0x0000030008057890 */ /* 0x000fe2000fffe0ff */
[----:B------:R-:W-:-:S03]  /*5340*/  SHF.L.U32 R2, R9, 0x1f, RZ ;  /* 0x0000001f09027819 */ /* 0x000fc600000006ff */
[----:B------:R-:W-:-:S09]  /*5350*/  ULEA UR7, UR22, UR5, 0x3 ;  /* 0x0000000516077291 */ /* 0x000fd2000f8e18ff */
[----:B------:R-:W2:Y:S02]  /*5360*/  SYNCS.PHASECHK.TRANS64.TRYWAIT P0, [UR7], R2 ;  /* 0x00000002ff0075a7 */ /* 0x000ea40008001107 */
[----:B--2---:R-:W-:Y:S05]  /*5370*/  @!P0 BRA `(.L_x_113) ;  /* 0x0000005000fc8947 */ /* 0x004fea0003800000 */
.L_x_265:
        /* <DEDUP_REMOVED lines=9> */
.L_x_267:
        /* <DEDUP_REMOVED lines=9> */
.L_x_269:
[----:B------:R-:W-:-:S04]  /*54a0*/  UIADD3 UR9, UPT, UPT, UR9, 0x1, URZ ;  /* 0x0000000109097890 */ /* 0x000fc8000fffe0ff */
[----:B------:R-:W-:-:S04]  /*54b0*/  UISETP.NE.AND UP1, UPT, UR9, 0x4, UPT ;  /* 0x000000040900788c */ /* 0x000fc8000bf25270 */
[----:B------:R-:W-:Y:S02]  /*54c0*/  USEL UR7, URZ, 0x1, UP1 ;  /* 0x00000001ff077887 */ /* 0x000fe40008800000 */
[----:B------:R-:W-:-:S04]  /*54d0*/  USEL UR9, UR9, URZ, UP1 ;  /* 0x000000ff09097287 */ /* 0x000fc80008800000 */
[----:B------:R-:W-:Y:S01]  /*54e0*/  ULEA UR9, UR9, UR5, 0x3 ;  /* 0x0000000509097291 */ /* 0x000fe2000f8e18ff */
[----:B------:R-:W-:-:S04]  /*54f0*/  LOP3.LUT R2, R2, UR7, RZ, 0x3c, !PT ;  /* 0x0000000702027c12 */ /* 0x000fc8000f8e3cff */
[----:B------:R-:W-:Y:S01]  /*5500*/  SHF.L.U32 R2, R2, 0x1f, RZ ;  /* 0x0000001f02027819 */ /* 0x000fe200000006ff */
[----:B-1----:R-:W-:-:S04]  /*5510*/  IMAD.U32 R0, RZ, RZ, UR9 ;  /* 0x00000009ff007e24 */ /* 0x002fc8000f8e00ff */
[----:B------:R1:W2:Y:S03]  /*5520*/  SYNCS.PHASECHK.TRANS64.TRYWAIT P0, [R0+URZ], R2 ;  /* 0x00000002000075a7 */ /* 0x0002a600080011ff */
[----:B--2---:R-:W-:Y:S05]  /*5530*/  @!P0 NANOSLEEP.SYNCS 0x989680 ;  /* 0x009896800000895d */ /* 0x004fea0003900000 */
[----:B------:R-:W2:Y:S02]  /*5540*/  @!P0 SYNCS.PHASECHK.TRANS64 P0, [R0+URZ], R2 ;  /* 0x00000002000085a7 */ /* 0x000ea400080010ff */
[----:B--2---:R-:W-:Y:S05]  /*5550*/  @P0 BRA `(.L_x_116) ;  /* 0x0000000000200947 */ /* 0x004fea0003800000 */
.L_x_117:
[----:B--2---:R2:W1:Y:S02]  /*5560*/  SYNCS.PHASECHK.TRANS64.TRYWAIT P0, [R0+URZ], R2 ;  /* 0x00000002000075a7 */ /* 0x00446400080011ff */
[----:B-1----:R-:W-:Y:S05]  /*5570*/  @!P0 NANOSLEEP.SYNCS 0x989680 ;  /* 0x009896800000895d */ /* 0x002fea0003900000 */
[----:B------:R-:W1:Y:S02]  /*5580*/  @!P0 SYNCS.PHASECHK.TRANS64 P0, [R0+URZ], R2 ;  /* 0x00000002000085a7 */ /* 0x000e6400080010ff */
[----:B-1----:R-:W-:Y:S05]  /*5590*/  @!P0 BRA `(.L_x_117) ;  /* 0xfffffffc00f08947 */ /* 0x002fea000383ffff */
[----:B------:R-:W-:Y:S05]  /*55a0*/  BRA `(.L_x_116) ;  /* 0x00000000000c7947 */ /* 0x000fea0003800000 */
.L_x_112:
[----:B------:R-:W-:-:S04]  /*55b0*/  UIADD3 UR5, UPT, UPT, UR8, 0x340, URZ ;  /* 0x0000034008057890 */ /* 0x000fc8000fffe0ff */
[----:B------:R-:W-:-:S09]  /*55c0*/  UPRMT UR5, UR4, 0x654, UR5 ;  /* 0x0000065404057896 */ /* 0x000fd20008000005 */
[----:B------:R-:W-:Y:S03]  /*55d0*/  SYNCS.ARRIVE.TRANS64.RED.A1T0 RZ, [UR5], RZ ;  /* 0x000000ffffff79a7 */ /* 0x000fe60008100405 */
.L_x_116:
[----:B-12---:R-:W-:Y:S01]  /*55e0*/  SHF.L.U32 R2, RZ, 0x1f, RZ ;  /* 0x0000001fff027819 */ /* 0x006fe200000006ff */
[----:B------:R-:W-:Y:S01]  /*55f0*/  UIADD3 UR5, UPT, UPT, UR8, 0x340, URZ ;  /* 0x0000034008057890 */ /* 0x000fe2000fffe0ff */
[----:B------:R-:W-:Y:S02]  /*5600*/  PLOP3.LUT P0, PT, PT, PT, UP0, 0x80, 0x8 ;  /* 0x000000000008781c */ /* 0x000fe40003f0f008 */
[----:B------:R-:W1:Y:S02]  /*5610*/  SYNCS.PHASECHK.TRANS64.TRYWAIT P1, [UR8+0x340], R2 ;  /* 0x00034002ff0075a7 */ /* 0x000e640008021108 */
[----:B-1----:R-:W-:Y:S09]  /*5620*/  @!P1 BRA `(.L_x_118) ;  /* 0x0000005000989947 */ /* 0x002ff20003800000 */
.L_x_271:
[----:B------:R-:W-:Y:S01]  /*5630*/  @!UP0 UPRMT UR5, UR4, 0x654, UR5 ;  /* 0x0000065404058896 */ /* 0x000fe20008000005 */
[----:B------:R-:W-:Y:S02]  /*5640*/  UMOV UR8, 0xffff ;  /* 0x0000ffff00087882 */ /* 0x000fe40000000000 */
[----:B------:R-:W-:-:S06]  /*5650*/  UMOV UR4, 0x1 ;  /* 0x0000000100047882 */ /* 0x000fcc0000000000 */
[----:B------:R-:W-:Y:S01]  /*5660*/  @!P0 SYNCS.ARRIVE.TRANS64.RED.A1T0 RZ, [UR5], RZ ;  /* 0x000000ffffff89a7 */ /* 0x000fe20008100405 */
[----:B------:R-:W-:Y:S01]  /*5670*/  NOP ;  /* 0x0000000000007918 */ /* 0x000fe20000000000 */
[----:B-1----:R-:W1:Y:S01]  /*5680*/  LDS R0, [UR6+0x14] ;  /* 0x00001406ff007984 */ /* 0x002e620008000800 */
[----:B------:R-:W-:-:S04]  /*5690*/  ULOP3.LUT UR5, UR24, 0xffff, URZ, 0xc0, !UPT ;  /* 0x0000ffff18057892 */ /* 0x000fc8000f8ec0ff */
[----:B------:R-:W-:-:S04]  /*56a0*/  USHF.R.U32.HI UR5, URZ, 0x5, UR5 ;  /* 0x00000005ff057899 */ /* 0x000fc80008011605 */
[----:B------:R-:W-:Y:S02]  /*56b0*/  USHF.L.U32 UR8, UR8, UR5, URZ ;  /* 0x0000000508087299 */ /* 0x000fe400080006ff */
[----:B------:R-:W-:-:S04]  /*56c0*/  USHF.L.U32 UR4, UR4, UR5, URZ ;  /* 0x0000000504047299 */ /* 0x000fc800080006ff */
[----:B-1----:R-:W-:-:S04]  /*56d0*/  LOP3.LUT R0, R0, UR8, RZ, 0xc0, !PT ;  /* 0x0000000800007c12 */ /* 0x002fc8000f8ec0ff */
[----:B------:R-:W-:-:S13]  /*56e0*/  ISETP.NE.AND P0, PT, R0, UR8, PT ;  /* 0x0000000800007c0c */ /* 0x000fda000bf05270 */
[----:B------:R-:W-:Y:S05]  /*56f0*/  @P0 BRA `(.L_x_119) ;  /* 0x0000000000580947 */ /* 0x000fea0003800000 */
[----:B------:R-:W1:Y:S02]  /*5700*/  LDS R0, [UR6+0x18] ;  /* 0x00001806ff007984 */ /* 0x000e640008000800 */
[----:B-1----:R-:W-:-:S04]  /*5710*/  LOP3.LUT R0, R0, UR4, RZ, 0xc0, !PT ;  /* 0x0000000400007c12 */ /* 0x002fc8000f8ec0ff */
[----:B------:R-:W-:-:S13]  /*5720*/  ISETP.NE.AND P0, PT, R0, UR4, PT ;  /* 0x0000000400007c0c */ /* 0x000fda000bf05270 */
[----:B------:R-:W-:Y:S05]  /*5730*/  @P0 BRA `(.L_x_120) ;  /* 0x00000000003c0947 */ /* 0x000fea0003800000 */
[----:B------:R-:W1:Y:S01]  /*5740*/  S2R R2, SR_LANEID ;  /* 0x0000000000027919 */ /* 0x000e620000000000 */
[----:B------:R-:W-:Y:S01]  /*5750*/  ULOP3.LUT UR8, URZ, UR8, URZ, 0x33, !UPT ;  /* 0x00000008ff087292 */ /* 0x000fe2000f8e33ff */
[----:B------:R-:W-:Y:S02]  /*5760*/  VOTEU.ANY UR7, UPT, PT ;  /* 0x0000000000077886 */ /* 0x000fe400038e0100 */
[----:B------:R-:W-:-:S03]  /*5770*/  UFLO.U32 UR7, UR7 ;  /* 0x00000007000772bd */ /* 0x000fc600080e0000 */
[----:B------:R-:W-:-:S04]  /*5780*/  IMAD.U32 R0, RZ, RZ, UR8 ;  /* 0x00000008ff007e24 */ /* 0x000fc8000f8e00ff */
[----:B------:R2:W3:Y:S02]  /*5790*/  REDUX UR5, R0 ;  /* 0x00000000000573c4 */ /* 0x0004e40000000000 */
[----:B------:R1:W-:Y:S02]  /*57a0*/  UTCATOMSWS.AND URZ, UR8 ;  /* 0x0000000800ff79e3 */ /* 0x0003e40008000000 */
[----:B-1----:R-:W-:Y:S02]  /*57b0*/  ISETP.EQ.U32.AND P0, PT, R2, UR7, PT ;  /* 0x0000000702007c0c */ /* 0x002fe4000bf02070 */
[----:B--2---:R-:W-:Y:S02]  /*57c0*/  LOP3.LUT R0, RZ, UR4, RZ, 0x33, !PT ;  /* 0x00000004ff007c12 */ /* 0x004fe4000f8e33ff */
[----:B---3--:R-:W-:Y:S02]  /*57d0*/  MOV R2, UR5 ;  /* 0x0000000500027c02 */ /* 0x008fe40008000f00 */
[----:B------:R-:W1:Y:S07]  /*57e0*/  REDUX UR4, R0 ;  /* 0x00000000000473c4 */ /* 0x000e6e0000000000 */
[----:B------:R2:W-:Y:S01]  /*57f0*/  @P0 ATOMS.AND RZ, [UR6+0x14], R2 ;  /* 0x00001402ffff098c */ /* 0x0005e2000a800006 */
[----:B-1----:R-:W-:-:S05]  /*5800*/  IMAD.U32 R0, RZ, RZ, UR4 ;  /* 0x00000004ff007e24 */ /* 0x002fca000f8e00ff */
[----:B------:R2:W-:Y:S01]  /*5810*/  @P0 ATOMS.AND RZ, [UR6+0x18], R0 ;  /* 0x00001800ffff098c */ /* 0x0005e2000a800006 */
[----:B------:R-:W-:Y:S05]  /*5820*/  BRA `(.L_x_121) ;  /* 0x0000000000147947 */ /* 0x000fea0003800000 */
.L_x_120:
[----:B------:R-:W-:Y:S02]  /*5830*/  MOV R2, 0x5850 ;  /* 0x0000585000027802 */ /* 0x000fe40000000f00 */
[----:B---345:R-:W-:Y:S05]  /*5840*/  CALL.REL.NOINC `($__internal_0_$__cuda_sm10x_tcgen05_guardrail_trap_col_being_dealloced_not_returned_by_alloc) ;  /* 0x0000005400047944 */ /* 0x038fea0003c00000 */
[----:B------:R-:W-:Y:S05]  /*5850*/  BRA `(.L_x_121) ;  /* 0x0000000000087947 */ /* 0x000fea0003800000 */
.L_x_119:
[----:B------:R-:W-:Y:S02]  /*5860*/  MOV R2, 0x5880 ;  /* 0x0000588000027802 */ /* 0x000fe40000000f00 */
[----:B---345:R-:W-:Y:S05]  /*5870*/  CALL.REL.NOINC `($__internal_2_$__cuda_sm10x_tcgen05_guardrail_trap_unallocated_columns_being_dealloced) ;  /* 0x0000005400107944 */ /* 0x038fea0003c00000 */
.L_x_121:
[----:B------:R-:W-:Y:S01]  /*5880*/  NOP ;  /* 0x0000000000007918 */ /* 0x000fe20000000000 */
[----:B----4-:R-:W-:Y:S05]  /*5890*/  EXIT ;  /* 0x000000000000794d */ /* 0x010fea0003800000 */
.L_x_92:
[----:B------:R-:W-:-:S09]  /*58a0*/  UISETP.NE.OR UP5, UPT, UR10, 0x3, !UP5 ;  /* 0x000000030a00788c */ /* 0x000fd2000efa5670 */
[----:B------:R-:W-:Y:S05]  /*58b0*/  BRA.U UP5, `(.L_x_122) ;  /* 0x0000000d05b07547 */ /* 0x000fea000b800000 */
[----:B------:R-:W1:Y:S01]  /*58c0*/  LDC R0, c[0x0][0xb30] ;  /* 0x0002cc00ff007b82 */ /* 0x000e620000000800 */
[----:B------:R-:W2:Y:S01]  /*58d0*/  LDCU.64 UR8, c[0x0][0x888] ;  /* 0x00011100ff0877ac */ /* 0x000ea20008000a00 */
[----:B------:R-:W-:Y:S02]  /*58e0*/  HFMA2 R27, -RZ, RZ, 0, 0 ;  /* 0x00000000ff1b7431 */ /* 0x000fe400000001ff */
[----:B------:R-:W-:Y:S01]  /*58f0*/  IMAD.MOV.U32 R29, RZ, RZ, 0x1 ;  /* 0x00000001ff1d7424 */ /* 0x000fe200078e00ff */
[----:B------:R-:W-:Y:S01]  /*5900*/  MOV R25, 0x2000 ;  /* 0x0000200000197802 */ /* 0x000fe20000000f00 */
[----:B------:R-:W3:Y:S01]  /*5910*/  LDCU.64 UR4, c[0x0][0x890] ;  /* 0x00011200ff0477ac */ /* 0x000ee20008000a00 */
[----:B------:R-:W-:Y:S01]  /*5920*/  IMAD.MOV.U32 R28, RZ, RZ, RZ ;  /* 0x000000ffff1c7224 */ /* 0x000fe200078e00ff */
[----:B------:R-:W4:Y:S01]  /*5930*/  LDC R24, c[0x0][0x370] ;  /* 0x0000dc00ff187b82 */ /* 0x000f220000000800 */
[----:B------:R-:W-:Y:S01]  /*5940*/  UMOV UR6, 0x400 ;  /* 0x0000040000067882 */ /* 0x000fe20000000000 */
[----:B------:R-:W-:-:S02]  /*5950*/  UPLOP3.LUT UP1, UPT, UPT, UPT, UPT, 0x40, 0x4 ;  /* 0x000000000004789c */ /* 0x000fc40003f2e870 */
[----:B------:R-:W-:Y:S01]  /*5960*/  ULEA UR6, UR37, UR6, 0x18 ;  /* 0x0000000625067291 */ /* 0x000fe2000f8ec0ff */
[----:B------:R-:W-:-:S03]  /*5970*/  UMOV UR13, URZ ;  /* 0x000000ff000d7c82 */ /* 0x000fc60008000000 */
[----:B------:R-:W4:Y:S01]  /*5980*/  LDC R3, c[0x0][0xb0c] ;  /* 0x0002c300ff037b82 */ /* 0x000f220000000800 */
[----:B--2---:R-:W-:Y:S02]  /*5990*/  UISETP.NE.U32.AND UP3, UPT, UR8, URZ, UPT ;  /* 0x000000ff0800728c */ /* 0x004fe4000bf65070 */
[----:B---3--:R-:W-:-:S05]  /*59a0*/  UISETP.NE.U32.AND UP4, UPT, UR4, URZ, UPT ;  /* 0x000000ff0400728c */ /* 0x008fca000bf85070 */
[----:B------:R-:W2:Y:S01]  /*59b0*/  LDC R18, c[0x0][0xb20] ;  /* 0x0002c800ff127b82 */ /* 0x000ea20000000800 */
[----:B-1----:R-:W-:Y:S01]  /*59c0*/  ISETP.NE.AND P1, PT, R0, 0x1, PT ;  /* 0x000000010000780c */ /* 0x002fe20003f25270 */
[----:B------:R-:W-:Y:S02]  /*59d0*/  UISETP.NE.AND.EX UP3, UPT, UR9, URZ, UPT, UP3 ;  /* 0x000000ff0900728c */ /* 0x000fe4000bf65330 */
[----:B------:R-:W-:-:S04]  /*59e0*/  UISETP.NE.AND.EX UP4, UPT, UR5, URZ, UPT, UP4 ;  /* 0x000000ff0500728c */ /* 0x000fc8000bf85340 */
[----:B------:R-:W1:Y:S08]  /*59f0*/  LDC.64 R30, c[0x0][0x348] ;  /* 0x0000d200ff1e7b82 */ /* 0x000e700000000a00 */
[----:B------:R-:W3:Y:S08]  /*5a00*/  LDC.64 R16, c[0x0][0xb10] ;  /* 0x0002c400ff107b82 */ /* 0x000ef00000000a00 */
[----:B------:R-:W1:Y:S08]  /*5a10*/  LDC.64 R6, c[0x0][0xb18] ;  /* 0x0002c600ff067b82 */ /* 0x000e700000000a00 */
[----:B------:R-:W1:Y:S08]  /*5a20*/  LDC.64 R4, c[0x0][0xb28] ;  /* 0x0002ca00ff047b82 */ /* 0x000e700000000a00 */
[----:B--2-4-:R-:W1:Y:S02]  /*5a30*/  LDC R19, c[0x0][0x374] ;  /* 0x0000dd00ff137b82 */ /* 0x014e640000000800 */
.L_x_131:
[C---:B------:R-:W-:Y:S02]  /*5a40*/  LEA R0, R28.reuse, UR6, 0x3 ;  /* 0x000000061c007c11 */ /* 0x040fe4000f8e18ff */
[----:B------:R-:W-:Y:S02]  /*5a50*/  SHF.L.U32 R2, R27, 0x1f, RZ ;  /* 0x0000001f1b027819 */ /* 0x000fe400000006ff */
[----:B------:R-:W-:Y:S02]  /*5a60*/  LEA R20, R28, UR6, 0x4 ;  /* 0x000000061c147c11 */ /* 0x000fe4000f8e20ff */
[----:B--2---:R-:W2:Y:S02]  /*5a70*/  SYNCS.PHASECHK.TRANS64.TRYWAIT P0, [R0+URZ+0x2c0], R2 ;  /* 0x0002c002000075a7 */ /* 0x004ea400080011ff */
[----:B--2---:R-:W-:Y:S05]  /*5a80*/  @!P0 BRA `(.L_x_123) ;  /* 0x0000004c00988947 */ /* 0x004fea0003800000 */
.L_x_272:
[----:B------:R-:W-:Y:S01]  /*5a90*/  ISETP.GE.AND P0, PT, R40, 0x1, PT ;  /* 0x000000012800780c */ /* 0x000fe20003f06270 */
[----:B------:R-:W4:Y:S01]  /*5aa0*/  LDS.128 R20, [R20+0x350] ;  /* 0x0003500014147984 */ /* 0x000f220000000c00 */
[----:B--2---:R-:W-:Y:S01]  /*5ab0*/  VIADD R0, R0, 0x2d0 ;  /* 0x000002d000007836 */ /* 0x004fe20000000000 */
[----:B------:R-:W-:Y:S01]  /*5ac0*/  @!PT LDS RZ, [RZ] ;  /* 0x00000000fffff984 */ /* 0x000fe20000000800 */
[----:B------:R-:W-:Y:S01]  /*5ad0*/  @!PT LDS RZ, [RZ] ;  /* 0x00000000fffff984 */ /* 0x000fe20000000800 */
[----:B------:R-:W-:Y:S01]  /*5ae0*/  @!PT LDS RZ, [RZ] ;  /* 0x00000000fffff984 */ /* 0x000fe20000000800 */
[----:B------:R-:W-:Y:S01]  /*5af0*/  @!PT LDS RZ, [RZ] ;  /* 0x00000000fffff984 */ /* 0x000fe20000000800 */
[----:B------:R2:W-:Y:S06]  /*5b00*/  MEMBAR.ALL.CTA ;  /* 0x0000000000007992 */ /* 0x0005ec0000008000 */
[----:B--2---:R-:W2:Y:S01]  /*5b10*/  FENCE.VIEW.ASYNC.S ;  /* 0x00000000000073c6 */ /* 0x004ea20000000000 */
[----:B------:R-:W-:Y:S04]  /*5b20*/  PRMT R0, RZ, 0x654, R0 ;  /* 0x00000654ff007816 */ /* 0x000fe80000000000 */
[----:B--2---:R2:W-:Y:S01]  /*5b30*/  SYNCS.ARRIVE.TRANS64.RED.A1T0 RZ, [R0+URZ], RZ ;  /* 0x000000ff00ff79a7 */ /* 0x0045e200081004ff */
[----:B----4-:R-:W-:Y:S11]  /*5b40*/  LOP3.LUT P3, RZ, R22, 0x1, RZ, 0xc0, !PT ;  /* 0x0000000116ff7812 */ /* 0x010ff6000786c0ff */
[----:B------:R-:W-:Y:S02]  /*5b50*/  @!UPT UIADD3 URZ, UPT, UPT, URZ, URZ, URZ ;  /* 0x000000fffffff290 */ /* 0x000fe4000fffe0ff */
[----:B------:R-:W-:Y:S02]  /*5b60*/  @P3 MOV R11, R20 ;  /* 0x00000014000b3202 */ /* 0x000fe40000000f00 */
[----:B------:R-:W-:Y:S01]  /*5b70*/  @P3 LOP3.LUT R10, R21, 0xffff, RZ, 0xc0, !PT ;  /* 0x0000ffff150a3812 */ /* 0x000fe200078ec0ff */
[----:B--2---:R-:W-:Y:S06]  /*5b80*/  @!P0 BRA `(.L_x_124) ;  /* 0x0000000000a48947 */ /* 0x004fec0003800000 */
[-C--:B-1----:R-:W-:Y:S01]  /*5b90*/  IMAD.HI.U32 R0, R19, R7.reuse, RZ ;  /* 0x0000000713007227 */ /* 0x082fe200078e00ff */
[----:B------:R-:W-:Y:S02]  /*5ba0*/  ISETP.NE.AND P0, PT, R6, 0x1, PT ;  /* 0x000000010600780c */ /* 0x000fe40003f05270 */
[----:B------:R-:W-:Y:S01]  /*5bb0*/  ISETP.NE.AND P2, PT, R40, 0x1, PT ;  /* 0x000000012800780c */ /* 0x000fe20003f45270 */
[----:B---3--:R-:W-:Y:S01]  /*5bc0*/  IMAD.HI.U32 R9, R24, R16, RZ ;  /* 0x0000001018097227 */ /* 0x008fe200078e00ff */
[----:B------:R-:W-:Y:S02]  /*5bd0*/  SHF.R.U32.HI R0, RZ, R18, R0 ;  /* 0x00000012ff007219 */ /* 0x000fe40000011600 */
[----:B------:R-:W-:Y:S01]  /*5be0*/  ISETP.NE.AND P4, PT, R3, 0x1, PT ;  /* 0x000000010300780c */ /* 0x000fe20003f85270 */
[----:B------:R-:W-:Y:S01]  /*5bf0*/  IMAD.HI.U32 R13, R10, R7, RZ ;  /* 0x000000070a0d7227 */ /* 0x000fe200078e00ff */
[----:B------:R-:W-:Y:S02]  /*5c00*/  SHF.R.U32.HI R9, RZ, R17, R9 ;  /* 0x00000011ff097219 */ /* 0x000fe40000011609 */
[----:B------:R-:W-:Y:S01]  /*5c10*/  SEL R0, R19, R0, !P0 ;  /* 0x0000000013007207 */ /* 0x000fe20004000000 */
[----:B------:R-:W-:Y:S01]  /*5c20*/  IMAD.HI.U32 R12, R11, R16, RZ ;  /* 0x000000100b0c7227 */ /* 0x000fe200078e00ff */
[----:B------:R-:W-:Y:S03]  /*5c30*/  SEL R9, R24, R9, !P4 ;  /* 0x0000000918097207 */ /* 0x000fe60006000000 */
[-C--:B------:R-:W-:Y:S01]  /*5c40*/  IMAD.HI.U32 R8, R0, R4.reuse, RZ ;  /* 0x0000000400087227 */ /* 0x080fe200078e00ff */
[----:B------:R-:W-:Y:S03]  /*5c50*/  SHF.R.U32.HI R12, RZ, R17, R12 ;  /* 0x00000011ff0c7219 */ /* 0x000fe6000001160c */
[----:B------:R-:W-:Y:S01]  /*5c60*/  IMAD.HI.U32 R2, R9, R4, RZ ;  /* 0x0000000409027227 */ /* 0x000fe200078e00ff */
[-C--:B------:R-:W-:Y:S02]  /*5c70*/  @P2 SHF.R.U32.HI R0, RZ, R5.reuse, R8 ;  /* 0x00000005ff002219 */ /* 0x080fe40000011608 */
[----:B------:R-:W-:Y:S02]  /*5c80*/  SHF.R.U32.HI R8, RZ, R18, R13 ;  /* 0x00000012ff087219 */ /* 0x000fe4000001160d */
[----:B------:R-:W-:Y:S01]  /*5c90*/  @P2 SHF.R.U32.HI R9, RZ, R5, R2 ;  /* 0x00000005ff092219 */ /* 0x000fe20000011602 */
[----:B------:R-:W-:Y:S01]  /*5ca0*/  IMAD R0, R40, R0, RZ ;  /* 0x0000000028007224 */ /* 0x000fe200078e02ff */
[----:B------:R-:W-:Y:S02]  /*5cb0*/  SEL R8, R10, R8, !P0 ;  /* 0x000000080a087207 */ /* 0x000fe40004000000 */
[----:B------:R-:W-:Y:S01]  /*5cc0*/  SEL R2, R11, R12, !P4 ;  /* 0x0000000c0b027207 */ /* 0x000fe20006000000 */
[----:B------:R-:W-:Y:S01]  /*5cd0*/  IMAD R12, R40, R9, RZ ;  /* 0x00000009280c7224 */ /* 0x000fe200078e02ff */
[C---:B------:R-:W-:Y:S01]  /*5ce0*/  ISETP.GE.AND P0, PT, R8.reuse, R0, PT ;  /* 0x000000000800720c */ /* 0x040fe20003f06270 */
[----:B------:R-:W-:Y:S03]  /*5cf0*/  IMAD.HI.U32 R0, R8, R4, RZ ;  /* 0x0000000408007227 */ /* 0x000fe600078e00ff */
[----:B------:R-:W-:Y:S02]  /*5d00*/  ISETP.GE.OR P0, PT, R2, R12, P0 ;  /* 0x0000000c0200720c */ /* 0x000fe40000706670 */
[-C--:B------:R-:W-:Y:S04]  /*5d10*/  SHF.R.U32.HI R0, RZ, R5.reuse, R0 ;  /* 0x00000005ff007219 */ /* 0x080fe80000011600 */
[----:B------:R-:W-:Y:S05]  /*5d20*/  SEL R13, R8, R0, !P2 ;  /* 0x00000000080d7207 */ /* 0x000fea0005000000 */
[----:B------:R-:W-:Y:S02]  /*5d30*/  IMAD.MOV R12, RZ, RZ, -R13 ;  /* 0x000000ffff0c7224 */ /* 0x000fe400078e0a0d */
[----:B------:R-:W-:Y:S04]  /*5d40*/  @!P0 IMAD.HI.U32 R0, R2, R4, RZ ;  /* 0x0000000402008227 */ /* 0x000fe800078e00ff */
[----:B------:R-:W-:Y:S01]  /*5d50*/  IMAD R12, R40, R12, R8 ;  /* 0x0000000c280c7224 */ /* 0x000fe200078e0208 */
[----:B------:R-:W-:Y:S04]  /*5d60*/  @!P0 SHF.R.U32.HI R0, RZ, R5, R0 ;  /* 0x00000005ff008219 */ /* 0x000fe80000011600 */
[----:B------:R-:W-:Y:S04]  /*5d70*/  @!P0 SEL R0, R2, R0, !P2 ;  /* 0x0000000002008207 */ /* 0x000fe80005000000 */
[----:B------:R-:W-:Y:S01]  /*5d80*/  @!P0 IADD3 R13, PT, PT, R13, -R0, RZ ;  /* 0x800000000d0d8210 */ /* 0x000fe20007ffe0ff */
[----:B------:R-:W-:Y:S01]  /*5d90*/  @!P0 IMAD R0, R9, R12, R0 ;  /* 0x0000000c09008224 */ /* 0x000fe200078e0200 */
[----:B------:R-:W-:Y:S01]  /*5da0*/  IADD3 R9, PT, PT, -R8, RZ, RZ ;  /* 0x000000ff08097210 */ /* 0x000fe20007ffe1ff */
[--C-:B------:R-:W-:Y:S02]  /*5db0*/  IMAD.MOV R12, RZ, RZ, -R2.reuse ;  /* 0x000000ffff0c7224 */ /* 0x100fe400078e0a02 */
[----:B------:R-:W-:Y:S02]  /*5dc0*/  @!P0 IMAD R8, R13, R40, R2 ;  /* 0x000000280d088224 */ /* 0x000fe400078e0202 */
[----:B------:R-:W-:Y:S02]  /*5dd0*/  @!P0 IMAD.MOV.U32 R2, RZ, RZ, R0 ;  /* 0x000000ffff028224 */ /* 0x000fe400078e0000 */
[----:B------:R-:W-:Y:S02]  /*5de0*/  IMAD R11, R3, R12, R11 ;  /* 0x0000000c030b7224 */ /* 0x000fe400078e020b */
[----:B------:R-:W-:Y:S02]  /*5df0*/  IMAD R10, R6, R9, R10 ;  /* 0x00000009060a7224 */ /* 0x000fe400078e020a */
[----:B------:R-:W-:Y:S02]  /*5e00*/  IMAD R11, R2, R3, R11 ;  /* 0x00000003020b7224 */ /* 0x000fe400078e020b */
[----:B------:R-:W-:Y:S02]  /*5e10*/  IMAD R10, R8, R6, R10 ;  /* 0x00000006080a7224 */ /* 0x000fe400078e020a */
.L_x_124:
[----:B------:R-:W-:Y:S05]  /*5e20*/  BRA.U UP1, `(.L_x_125) ;  /* 0x0000000101107547 */ /* 0x000fea000b800000 */
[----:B------:R-:W-:Y:S04]  /*5e30*/  MOV R2, UR7 ;  /* 0x0000000700027c02 */ /* 0x000fe80008000f00 */
[----:B------:R-:W-:Y:S04]  /*5e40*/  SHF.L.U32 R2, R2, 0x1f, RZ ;  /* 0x0000001f02027819 */ /* 0x000fe800000006ff */
[----:B------:R-:W2:Y:S02]  /*5e50*/  SYNCS.PHASECHK.TRANS64.TRYWAIT P0, [UR6+0x2b8], R2 ;  /* 0x0002b802ff0075a7 */ /* 0x000ea40008001106 */
[----:B--2---:R-:W-:Y:S05]  /*5e60*/  @!P0 BRA `(.L_x_126) ;  /* 0x0000004800b48947 */ /* 0x004fea0003800000 */
.L_x_125:
[----:B------:R-:W-:Y:S02]  /*5e70*/  R2UR UR11, R14 ;  /* 0x000000000e0b72ca */ /* 0x000fe400000e0000 */
[----:B------:R-:W-:Y:S02]  /*5e80*/  R2UR UR10, R15 ;  /* 0x000000000f0a72ca */ /* 0x000fe400000e0000 */
[----:B------:R-:W-:Y:S04]  /*5e90*/  ISETP.NE.U32.AND P2, PT, RZ, UR4, PT ;  /* 0x00000004ff007c0c */ /* 0x000fe8000bf45070 */
[----:B------:R-:W-:Y:S05]  /*5ea0*/  ISETP.NE.AND.EX P2, PT, RZ, UR5, PT, P2 ;  /* 0x00000005ff007c0c */ /* 0x000fea000bf45320 */
[----:B------:R-:W-:Y:S02]  /*5eb0*/  USHF.L.U32 UR11, UR11, 0x7, URZ ;  /* 0x000000070b0b7899 */ /* 0x000fe400080006ff */
[----:B------:R-:W-:Y:S01]  /*5ec0*/  USHF.L.U32 UR10, UR10, 0x6, URZ ;  /* 0x000000060a0a7899 */ /* 0x000fe200080006ff */
[----:B------:R-:W-:Y:S11]  /*5ed0*/  BRA.U !UP4, `(.L_x_127) ;  /* 0x000000010c347547 */ /* 0x000ff6000b800000 */
[----:B------:R-:W-:Y:S01]  /*5ee0*/  UPLOP3.LUT UP0, UPT, UPT, UPT, UP3, 0x80, 0x8 ;  /* 0x000000000008789c */ /* 0x000fe20003f0f030 */
[----:B--2---:R-:W-:Y:S02]  /*5ef0*/  HFMA2 R0, -RZ, RZ, 0, 5.9604644775390625e-08 ;  /* 0x00000001ff007431 */ /* 0x004fe400000001ff */
[----:B------:R-:W-:Y:S03]  /*5f00*/  IMAD.MOV.U32 R92, RZ, RZ, 0x1 ;  /* 0x00000001ff5c7424 */ /* 0x000fe600078e00ff */
[----:B------:R-:W-:Y:S05]  /*5f10*/  PLOP3.LUT P0, PT, PT, PT, UP0, 0x80, 0x8 ;  /* 0x000000000008781c */ /* 0x000fea0003f0f008 */
[----:B------:R-:W2:Y:S01]  /*5f20*/  @UP0 LDCU.64 UR14, c[0x0][0x888] ;  /* 0x00011100ff0e07ac */ /* 0x000ea20008000a00 */
[----:B------:R-:W-:Y:S07]  /*5f30*/  @UP0 UIMAD UR8, UR36, UR4, URZ ;  /* 0x00000004240802a4 */ /* 0x000fee000f8e02ff */
[----:B------:R-:W-:Y:S01]  /*5f40*/  @!P0 PRMT R92, R0, 0x7610, R92 ;  /* 0x00007610005c8816 */ /* 0x000fe2000000005c */
[----:B--2---:R-:W-:Y:S03]  /*5f50*/  @UP0 UIMAD.WIDE UR14, UR8, 0x4, UR14 ;  /* 0x00000004080e08a5 */ /* 0x004fe6000f8e020e */
[----:B------:R-:W2:Y:S03]  /*5f60*/  @!UP0 LDCU UR8, c[0x0][0x880] ;  /* 0x00011000ff0887ac */ /* 0x000ea60008000800 */
[----:B------:R-:W-:Y:S01]  /*5f70*/  IMAD.U32 R8, RZ, RZ, UR14 ;  /* 0x0000000eff087e24 */ /* 0x000fe2000f8e00ff */
[----:B------:R-:W-:Y:S05]  /*5f80*/  MOV R9, UR15 ;  /* 0x0000000f00097c02 */ /* 0x000fea0008000f00 */
[----:B-----5:R4:W5:Y:S02]  /*5f90*/  @P0 LDG.E R49, desc[UR46][R8.64] ;  /* 0x0000002e08310981 */ /* 0x020964000c1e1900 */
[----:B--2-4-:R-:W-:Y:S07]  /*5fa0*/  @!P0 IMAD.U32 R49, RZ, RZ, UR8 ;  /* 0x00000008ff318e24 */ /* 0x014fee000f8e00ff */
.L_x_127:
[----:B-----5:R-:W-:Y:S01]  /*5fb0*/  @!P2 FSETP.EQ.AND P0, PT, R49, RZ, PT ;  /* 0x000000ff3100a20b */ /* 0x020fe20003f02000 */
[----:B------:R-:W-:Y:S01]  /*5fc0*/  @!UPT UIADD3 URZ, UPT, UPT, URZ, URZ, URZ ;  /* 0x000000fffffff290 */ /* 0x000fe2000fffe0ff */
[----:B------:R-:W-:Y:S11]  /*5fd0*/  @!P2 BRA `(.L_x_128) ;  /* 0x000000000014a947 */ /* 0x000ff60003800000 */
[----:B------:R-:W-:Y:S02]  /*5fe0*/  LOP3.LUT P2, RZ, R92, 0xff, RZ, 0xc0, !PT ;  /* 0x000000ff5cff7812 */ /* 0x000fe4000784c0ff */
[----:B------:R-:W-:Y:S04]  /*5ff0*/  PLOP3.LUT P0, PT, PT, PT, UP0, 0x80, 0x8 ;  /* 0x000000000008781c */ /* 0x000fe80003f0f008 */
[----:B------:R-:W-:Y:S07]  /*6000*/  PLOP3.LUT P0, PT, P0, PT, PT, 0x8, 0x80 ;  /* 0x000000000080781c */ /* 0x000fee000070e170 */
[----:B------:R-:W-:Y:S11]  /*6010*/  @P2 FSETP.EQ.AND P0, PT, R49, RZ, PT ;  /* 0x000000ff3100220b */ /* 0x000ff60003f02000 */
[----:B------:R-:W-:Y:S02]  /*6020*/  @!UPT UIADD3 URZ, UPT, UPT, URZ, URZ, URZ ;  /* 0x000000fffffff290 */ /* 0x000fe4000fffe0ff */
.L_x_128:
[----:B------:R-:W-:Y:S01]  /*6030*/  ULEA UR15, UR13, UR6, 0x3 ;  /* 0x000000060d0f7291 */ /* 0x000fe2000f8e18ff */
[----:B------:R-:W-:Y:S02]  /*6040*/  SHF.L.U32 R9, R29, 0x1f, RZ ;  /* 0x0000001f1d097819 */ /* 0x000fe400000006ff */
[----:B------:R-:W-:Y:S04]  /*6050*/  ELECT P4, URZ, PT ;  /* 0x0000000000ff782f */ /* 0x000fe80003880000 */
[----:B------:R-:W-:Y:S02]  /*6060*/  PLOP3.LUT P4, PT, P0, P4, PT, 0xf2, 0x2f ;  /* 0x00000000002f781c */ /* 0x000fe40000789e72 */
[----:B------:R-:W4:Y:S11]  /*6070*/  SYNCS.PHASECHK.TRANS64.TRYWAIT P2, [UR15+0x298], R9 ;  /* 0x00029809ff0075a7 */ /* 0x000f36000804110f */
[----:B-1----:R-:W-:Y:S05]  /*6080*/  @!P4 IADD3 R8, P0, PT, R30, 0x580, RZ ;  /* 0x000005801e08c810 */ /* 0x002fea0007f1e0ff */
[----:B--2---:R-:W-:Y:S01]  /*6090*/  @!P4 IMAD.X R2, RZ, RZ, R31, P0 ;  /* 0x000000ffff02c224 */ /* 0x004fe200000e061f */
[----:B----4-:R-:W-:Y:S07]  /*60a0*/  @!P2 BRA `(.L_x_129) ;  /* 0x00000048003ca947 */ /* 0x010fee0003800000 */
.L_x_275:
[----:B------:R-:W2:Y:S01]  /*60b0*/  LDC.64 R12, c[0x0][0xb18] ;  /* 0x0002c600ff0c7b82 */ /* 0x000ea20000000a00 */
[----:B------:R-:W-:Y:S01]  /*60c0*/  @!P4 R2UR UR8, R2 ;  /* 0x000000000208c2ca */ /* 0x000fe200000e0000 */
[----:B------:R-:W-:Y:S01]  /*60d0*/  VOTEU.ALL UP2, P4 ;  /* 0x0000000000ff7886 */ /* 0x000fe20002040000 */
[----:B------:R-:W-:Y:S01]  /*60e0*/  @!P4 R2UR UR9, R8 ;  /* 0x000000000809c2ca */ /* 0x000fe200000e0000 */
[----:B------:R-:W-:Y:S01]  /*60f0*/  VOTEU.ALL UP1, P4 ;  /* 0x0000000000ff7886 */ /* 0x000fe20002020000 */
[----:B-1----:R-:W-:Y:S03]  /*6100*/  @!P4 IMAD.MOV.U32 R0, RZ, RZ, 0x2000 ;  /* 0x00002000ff00c424 */ /* 0x002fe600078e00ff */
[----:B------:R-:W1:Y:S01]  /*6110*/  @!P1 LDC R2, c[0x0][0xb0c] ;  /* 0x0002c300ff029b82 */ /* 0x000e620000000800 */
[----:B------:R-:W-:Y:S01]  /*6120*/  UMOV UR20, 0x0 ;  /* 0x0000000000147882 */ /* 0x000fe20000000000 */
[----:B------:R-:W-:Y:S01]  /*6130*/  UMOV UR21, 0x10000000 ;  /* 0x1000000000157882 */ /* 0x000fe20000000000 */
[----:B------:R-:W-:Y:S01]  /*6140*/  UMOV UR12, UR36 ;  /* 0x00000024000c7c82 */ /* 0x000fe20008000000 */
[----:B------:R-:W-:Y:S01]  /*6150*/  UIADD3 UR14, UPT, UPT, UR13, 0x1, URZ ;  /* 0x000000010d0e7890 */ /* 0x000fe2000fffe0ff */
[----:B------:R-:W-:Y:S01]  /*6160*/  @P3 SHF.R.U32.HI R26, RZ, 0x10, R21 ;  /* 0x00000010ff1a3819 */ /* 0x000fe20000011615 */
[----:B------:R-:W-:Y:S02]  /*6170*/  VIADD R28, R28, 0x1 ;  /* 0x000000011c1c7836 */ /* 0x000fe40000000000 */
[----:B------:R-:W-:Y:S01]  /*6180*/  IMAD.U32 R9, RZ, RZ, UR8 ;  /* 0x00000008ff097e24 */ /* 0x000fe2000f8e00ff */
[----:B------:R-:W-:Y:S01]  /*6190*/  @!UP2 ULEA UR8, UR13, UR6, 0xd ;  /* 0x000000060d08a291 */ /* 0x000fe2000f8e68ff */
[----:B------:R-:W-:Y:S01]  /*61a0*/  IMAD.U32 R8, RZ, RZ, UR9 ;  /* 0x00000009ff087e24 */ /* 0x000fe2000f8e00ff */
[----:B------:R-:W-:Y:S02]  /*61b0*/  UIADD3 UR9, UPT, UPT, UR15, 0x280, URZ ;  /* 0x000002800f097890 */ /* 0x000fe4000fffe0ff */
[----:B------:R-:W-:Y:S01]  /*61c0*/  @!P4 R2UR UR19, R9 ;  /* 0x000000000913c2ca */ /* 0x000fe200000e0000 */
[----:B------:R-:W-:Y:S01]  /*61d0*/  @!UP2 UIADD3 UR8, UPT, UPT, UR8, 0x400, URZ ;  /* 0x000004000808a890 */ /* 0x000fe2000fffe0ff */
[----:B------:R-:W-:Y:S01]  /*61e0*/  @!P4 R2UR UR18, R8 ;  /* 0x000000000812c2ca */ /* 0x000fe200000e0000 */
[----:B------:R-:W-:Y:S01]  /*61f0*/  UISETP.NE.AND UP5, UPT, UR14, 0x3, UPT ;  /* 0x000000030e00788c */ /* 0x000fe2000bfa5270 */
[----:B------:R-:W4:Y:S01]  /*6200*/  LDC.64 R8, c[0x0][0xb10] ;  /* 0x0002c400ff087b82 */ /* 0x000f220000000a00 */
[----:B------:R-:W-:Y:S02]  /*6210*/  UPRMT UR16, UR37, 0x654, UR9 ;  /* 0x0000065425107896 */ /* 0x000fe40008000009 */
[----:B------:R-:W-:Y:S02]  /*6220*/  USEL UR17, URZ, 0x1, UP5 ;  /* 0x00000001ff117887 */ /* 0x000fe4000a800000 */
[----:B------:R-:W-:Y:S04]  /*6230*/  USEL UR14, UR14, URZ, UP5 ;  /* 0x000000ff0e0e7287 */ /* 0x000fe8000a800000 */
[----:B------:R-:W-:Y:S01]  /*6240*/  ULEA UR13, UR14, UR6, 0x3 ;  /* 0x000000060e0d7291 */ /* 0x000fe2000f8e18ff */
[----:B------:R-:W-:Y:S01]  /*6250*/  LOP3.LUT R29, R29, UR17, RZ, 0x3c, !PT ;  /* 0x000000111d1d7c12 */ /* 0x000fe2000f8e3cff */
[----:B------:R1:W-:Y:S01]  /*6260*/  @!UP1 UTMALDG.3D [UR8], [UR18], desc[UR20] ;  /* 0x00001408120095b4 */ /* 0x0003e20008011000 */
[----:B------:R5:W-:Y:S02]  /*6270*/  @!P4 SYNCS.ARRIVE.TRANS64.RED.A0TR RZ, [UR15+0x280], R0 ;  /* 0x00028000ffffc9a7 */ /* 0x000be4000830040f */
[----:B------:R-:W-:Y:S01]  /*6280*/  SHF.L.U32 R14, R29, 0x1f, RZ ;  /* 0x0000001f1d0e7819 */ /* 0x000fe200000006ff */
[C---:B----4-:R-:W-:Y:S01]  /*6290*/  @!P1 IMAD.HI.U32 R8, R11.reuse, R8, RZ ;  /* 0x000000080b089227 */ /* 0x050fe200078e00ff */
[----:B--2---:R-:W-:Y:S02]  /*62a0*/  @!P1 ISETP.NE.AND P0, PT, R12, 0x1, PT ;  /* 0x000000010c00980c */ /* 0x004fe40003f05270 */
[----:B-1----:R-:W-:Y:S01]  /*62b0*/  @!P1 ISETP.NE.AND P2, PT, R2, 0x1, PT ;  /* 0x000000010200980c */ /* 0x002fe20003f45270 */
[----:B------:R-:W-:Y:S01]  /*62c0*/  SYNCS.ARRIVE.TRANS64.RED.A1T0 RZ, [UR16], RZ ;  /* 0x000000ffffff79a7 */ /* 0x000fe20008100410 */
[C---:B------:R-:W-:Y:S01]  /*62d0*/  @!P1 IMAD.HI.U32 R13, R10.reuse, R13, RZ ;  /* 0x0000000d0a0d9227 */ /* 0x040fe200078e00ff */
[----:B------:R-:W-:Y:S04]  /*62e0*/  @!P1 SHF.R.U32.HI R8, RZ, R9, R8 ;  /* 0x00000009ff089219 */ /* 0x000fe80000011608 */
[----:B------:R-:W-:Y:S01]  /*62f0*/  @!P1 SEL R8, R11, R8, !P2 ;  /* 0x000000080b089207 */ /* 0x000fe20005000000 */
[----:B------:R-:W1:Y:S01]  /*6300*/  SYNCS.PHASECHK.TRANS64.TRYWAIT P5, [UR13+0x298], R14 ;  /* 0x0002980eff0075a7 */ /* 0x000e6200080a110d */
[----:B-----5:R-:W2:Y:S02]  /*6310*/  @!P1 LDC R0, c[0x0][0xb20] ;  /* 0x0002c800ff009b82 */ /* 0x020ea40000000800 */
[----:B--2---:R-:W-:Y:S04]  /*6320*/  @!P1 SHF.R.U32.HI R0, RZ, R0, R13 ;  /* 0x00000000ff009219 */ /* 0x004fe8000001160d */
[----:B------:R-:W-:Y:S05]  /*6330*/  @!P1 SEL R9, R10, R0, !P0 ;  /* 0x000000000a099207 */ /* 0x000fea0004000000 */
[----:B------:R-:W-:Y:S02]  /*6340*/  @!P1 IMAD.IADD R0, R9, 0x1, -R8 ;  /* 0x0000000109009824 */ /* 0x000fe400078e0a08 */
[----:B------:R-:W-:Y:S02]  /*6350*/  @!P1 IMAD.IADD R8, R8, 0x1, -R9 ;  /* 0x0000000108089824 */ /* 0x000fe400078e0a09 */
[----:B------:R-:W-:Y:S02]  /*6360*/  @!P1 IMAD R11, R0, R2, R11 ;  /* 0x00000002000b9224 */ /* 0x000fe400078e020b */
[----:B------:R-:W-:Y:S01]  /*6370*/  @!P1 IMAD R10, R8, R12, R10 ;  /* 0x0000000c080a9224 */ /* 0x000fe200078e020a */
[----:B-1----:R-:W-:Y:S06]  /*6380*/  @!P5 BRA `(.L_x_130) ;  /* 0x00000044009cd947 */ /* 0x002fec0003800000 */
.L_x_277:
[----:B------:R-:W-:Y:S01]  /*6390*/  @!P4 IADD3 R2, P0, PT, R30, 0x580, RZ ;  /* 0x000005801e02c810 */ /* 0x000fe20007f1e0ff */
[----:B------:R-:W-:Y:S01]  /*63a0*/  UMOV UR18, 0x0 ;  /* 0x0000000000127882 */ /* 0x000fe20000000000 */
[----:B------:R-:W-:Y:S01]  /*63b0*/  UMOV UR19, 0x10000000 ;  /* 0x1000000000137882 */ /* 0x000fe20000000000 */
[----:B------:R-:W-:Y:S01]  /*63c0*/  VOTEU.ALL UP1, P4 ;  /* 0x0000000000ff7886 */ /* 0x000fe20002020000 */
[----:B------:R-:W-:Y:S01]  /*63d0*/  @!P4 R2UR UR9, R2 ;  /* 0x000000000209c2ca */ /* 0x000fe200000e0000 */
[----:B-1----:R-:W-:Y:S01]  /*63e0*/  @!P4 IMAD.X R0, RZ, RZ, R31, P0 ;  /* 0x000000ffff00c224 */ /* 0x002fe200000e061f */
[----:B------:R-:W-:Y:S01]  /*63f0*/  UMOV UR12, UR36 ;  /* 0x00000024000c7c82 */ /* 0x000fe20008000000 */
[----:B------:R-:W-:Y:S01]  /*6400*/  @P3 R2UR UR36, R26 ;  /* 0x000000001a2432ca */ /* 0x000fe200000e0000 */
[----:B------:R-:W-:Y:S01]  /*6410*/  @!UP1 ULEA UR15, UR14, UR6, 0xd ;  /* 0x000000060e0f9291 */ /* 0x000fe2000f8e68ff */
[----:B------:R-:W-:Y:S01]  /*6420*/  ISETP.NE.AND P0, PT, R28, 0x2, PT ;  /* 0x000000021c00780c */ /* 0x000fe20003f05270 */
[----:B------:R-:W-:Y:S01]  /*6430*/  @!UP1 UIADD3 UR10, UPT, UPT, UR10, 0x20, URZ ;  /* 0x000000200a0a9890 */ /* 0x000fe2000fffe0ff */
[----:B------:R-:W-:Y:S01]  /*6440*/  @!P4 R2UR UR8, R0 ;  /* 0x000000000008c2ca */ /* 0x000fe200000e0000 */
[----:B------:R-:W-:Y:S01]  /*6450*/  IMAD.IADD R15, R10, 0x1, R90 ;  /* 0x000000010a0f7824 */ /* 0x000fe200078e025a */
[----:B------:R-:W-:Y:S01]  /*6460*/  SEL R0, RZ, 0x1, P0 ;  /* 0x00000001ff007807 */ /* 0x000fe20000000000 */
[----:B------:R-:W-:Y:S01]  /*6470*/  IMAD.IADD R14, R11, 0x1, R91 ;  /* 0x000000010b0e7824 */ /* 0x000fe200078e025b */
[----:B------:R-:W-:Y:S02]  /*6480*/  SEL R28, R28, RZ, P0 ;  /* 0x000000ff1c1c7207 */ /* 0x000fe40000000000 */
[----:B------:R-:W-:Y:S01]  /*6490*/  IMAD.U32 R8, RZ, RZ, UR9 ;  /* 0x00000009ff087e24 */ /* 0x000fe2000f8e00ff */
[----:B------:R-:W-:Y:S01]  /*64a0*/  UIADD3 UR9, UPT, UPT, UR13, 0x280, URZ ;  /* 0x000002800d097890 */ /* 0x000fe2000fffe0ff */
[----:B------:R-:W-:Y:S03]  /*64b0*/  LOP3.LUT R27, R27, R0, RZ, 0x3c, !PT ;  /* 0x000000001b1b7212 */ /* 0x000fe600078e3cff */
[----:B------:R-:W-:Y:S02]  /*64c0*/  @!P4 R2UR UR16, R8 ;  /* 0x000000000810c2ca */ /* 0x000fe400000e0000 */
[----:B------:R-:W-:Y:S01]  /*64d0*/  IMAD.U32 R9, RZ, RZ, UR8 ;  /* 0x00000008ff097e24 */ /* 0x000fe2000f8e00ff */
[----:B------:R-:W-:Y:S01]  /*64e0*/  @!UP1 UIADD3 UR8, UPT, UPT, UR15, 0x400, URZ ;  /* 0x000004000f089890 */ /* 0x000fe2000fffe0ff */
[----:B------:R-:W-:Y:S01]  /*64f0*/  VOTEU.ALL UP1, P4 ;  /* 0x0000000000ff7886 */ /* 0x000fe20002020000 */
[----:B------:R-:W-:Y:S02]  /*6500*/  UPRMT UR15, UR37, 0x654, UR9 ;  /* 0x00000654250f7896 */ /* 0x000fe40008000009 */
[----:B------:R-:W-:Y:S11]  /*6510*/  @!P4 R2UR UR17, R9 ;  /* 0x000000000911c2ca */ /* 0x000ff600000e0000 */
[----:B------:R-:W-:Y:S02]  /*6520*/  @!UPT UIADD3 URZ, UPT, UPT, URZ, URZ, URZ ;  /* 0x000000fffffff290 */ /* 0x000fe4000fffe0ff */
[----:B------:R2:W-:Y:S01]  /*6530*/  @!UP1 UTMALDG.3D [UR8], [UR16], desc[UR18] ;  /* 0x00001208100095b4 */ /* 0x0005e20008011000 */
[----:B------:R2:W-:Y:S01]  /*6540*/  @!P4 SYNCS.ARRIVE.TRANS64.RED.A0TR RZ, [UR13+0x280], R25 ;  /* 0x00028019ffffc9a7 */ /* 0x0005e2000830040d */
[----:B------:R-:W-:Y:S04]  /*6550*/  UIADD3 UR13, UPT, UPT, UR14, 0x1, URZ ;  /* 0x000000010e0d7890 */ /* 0x000fe8000fffe0ff */
[----:B------:R-:W-:Y:S04]  /*6560*/  UISETP.NE.AND UP1, UPT, UR13, 0x3, UPT ;  /* 0x000000030d00788c */ /* 0x000fe8000bf25270 */
[----:B------:R-:W-:Y:S02]  /*6570*/  USEL UR14, URZ, 0x1, UP1 ;  /* 0x00000001ff0e7887 */ /* 0x000fe40008800000 */
[----:B------:R-:W-:Y:S02]  /*6580*/  USEL UR13, UR13, URZ, UP1 ;  /* 0x000000ff0d0d7287 */ /* 0x000fe40008800000 */
[----:B------:R-:W-:Y:S02]  /*6590*/  UPLOP3.LUT UP1, UPT, UPT, UPT, UPT, 0x80, 0x8 ;  /* 0x000000000008789c */ /* 0x000fe40003f2f070 */
[----:B------:R-:W-:Y:S01]  /*65a0*/  LOP3.LUT R29, R29, UR14, RZ, 0x3c, !PT ;  /* 0x0000000e1d1d7c12 */ /* 0x000fe2000f8e3cff */
[----:B------:R-:W-:Y:S01]  /*65b0*/  SYNCS.ARRIVE.TRANS64.RED.A1T0 RZ, [UR15], RZ ;  /* 0x000000ffffff79a7 */ /* 0x000fe2000810040f */
[----:B------:R-:W-:Y:S07]  /*65c0*/  @P3 BRA `(.L_x_131) ;  /* 0xfffffff4001c3947 */ /* 0x000fee000383ffff */
[----:B------:R-:W-:Y:S01]  /*65d0*/  UIADD3 UR6, UPT, UPT, UR6, 0x298, URZ ;  /* 0x0000029806067890 */ /* 0x000fe2000fffe0ff */
[----:B------:R-:W-:-:S03]  /*65e0*/  SHF.L.U32 R2, R29, 0x1f, RZ ;  /* 0x0000001f1d027819 */ /* 0x000fc600000006ff */
[----:B------:R-:W-:-:S09]  /*65f0*/  ULEA UR4, UR13, UR6, 0x3 ;  /* 0x000000060d047291 */ /* 0x000fd2000f8e18ff */
[----:B------:R-:W1:Y:S02]  /*6600*/  SYNCS.PHASECHK.TRANS64.TRYWAIT P0, [UR4], R2 ;  /* 0x00000002ff0075a7 */ /* 0x000e640008001104 */
[----:B-1----:R-:W-:Y:S05]  /*6610*/  @!P0 BRA `(.L_x_132) ;  /* 0x0000004400108947 */ /* 0x002fea0003800000 */
.L_x_279:
        /* <DEDUP_REMOVED lines=9> */
.L_x_281:
[----:B------:R-:W-:-:S04]  /*66b0*/  UIADD3 UR5, UPT, UPT, UR5, 0x1, URZ ;  /* 0x0000000105057890 */ /* 0x000fc8000fffe0ff */
[----:B------:R-:W-:-:S04]  /*66c0*/  UISETP.NE.AND UP0, UPT, UR5, 0x3, UPT ;  /* 0x000000030500788c */ /* 0x000fc8000bf05270 */
[----:B------:R-:W-:Y:S02]  /*66d0*/  USEL UR4, URZ, 0x1, UP0 ;  /* 0x00000001ff047887 */ /* 0x000fe40008000000 */
[----:B------:R-:W-:-:S04]  /*66e0*/  USEL UR5, UR5, URZ, UP0 ;  /* 0x000000ff05057287 */ /* 0x000fc80008000000 */
[----:B------:R-:W-:Y:S01]  /*66f0*/  ULEA UR5, UR5, UR6, 0x3 ;  /* 0x0000000605057291 */ /* 0x000fe2000f8e18ff */
[----:B-1----:R-:W-:-:S04]  /*6700*/  LOP3.LUT R2, R29, UR4, RZ, 0x3c, !PT ;  /* 0x000000041d027c12 */ /* 0x002fc8000f8e3cff */
[----:B------:R-:W-:Y:S01]  /*6710*/  SHF.L.U32 R2, R2, 0x1f, RZ ;  /* 0x0000001f02027819 */ /* 0x000fe200000006ff */
[----:B------:R-:W-:-:S07]  /*6720*/  IMAD.U32 R0, RZ, RZ, UR5 ;  /* 0x00000005ff007e24 */ /* 0x000fce000f8e00ff */
.L_x_134:
[----:B-1----:R1:W4:Y:S02]  /*6730*/  SYNCS.PHASECHK.TRANS64.TRYWAIT P0, [R0+URZ], R2 ;  /* 0x00000002000075a7 */ /* 0x00232400080011ff */
[----:B----4-:R-:W-:Y:S05]  /*6740*/  @!P0 NANOSLEEP.SYNCS 0x989680 ;  /* 0x009896800000895d */ /* 0x010fea0003900000 */
[----:B------:R-:W4:Y:S02]  /*6750*/  @!P0 SYNCS.PHASECHK.TRANS64 P0, [R0+URZ], R2 ;  /* 0x00000002000085a7 */ /* 0x000f2400080010ff */
[----:B--2-4-:R-:W-:Y:S05]  /*6760*/  @P0 EXIT ;  /* 0x000000000000094d */ /* 0x014fea0003800000 */
[----:B------:R-:W-:Y:S05]  /*6770*/  BRA `(.L_x_134) ;  /* 0xfffffffc00ec7947 */ /* 0x000fea000383ffff */
.L_x_122:
[----:B------:R-:W-:-:S06]  /*6780*/  UISETP.GE.AND UP1, UPT, UR10, 0x4, UPT ;  /* 0x000000040a00788c */ /* 0x000fcc000bf26270 */
[----:B------:R-:W-:-:S13]  /*6790*/  PLOP3.LUT P0, PT, PT, PT, UP1, 0x80, 0x8 ;  /* 0x000000000008781c */ /* 0x000fda0003f0f018 */
[----:B------:R-:W-:Y:S05]  /*67a0*/  @!P0 EXIT ;  /* 0x000000000000894d */ /* 0x000fea0003800000 */
[----:B------:R-:W-:Y:S01]  /*67b0*/  BAR.SYNC.DEFER_BLOCKING 0x6, 0xa0 ;  /* 0x0182800000007b1d */ /* 0x000fe20000010000 */
[C---:B------:R-:W-:Y:S01]  /*67c0*/  IMAD.SHL.U32 R2, R97.reuse, 0x20, RZ ;  /* 0x0000002061027824 */ /* 0x040fe200078e00ff */
[C---:B------:R-:W-:Y:S01]  /*67d0*/  LOP3.LUT R98, R97.reuse, 0x2, RZ, 0xc0, !PT ;  /* 0x0000000261627812 */ /* 0x040fe200078ec0ff */
[C---:B------:R-:W-:Y:S01]  /*67e0*/  IMAD.SHL.U32 R103, R97.reuse, 0x4, RZ ;  /* 0x0000000461677824 */ /* 0x040fe200078e00ff */
[C---:B------:R-:W-:Y:S01]  /*67f0*/  LOP3.LUT R104, R97.reuse, 0x60, RZ, 0xc0, !PT ;  /* 0x0000006061687812 */ /* 0x040fe200078ec0ff */
[C---:B------:R-:W-:Y:S01]  /*6800*/  IMAD.U32 R46, R97.reuse, 0x10000, RZ ;  /* 0x00010000612e7824 */ /* 0x040fe200078e00ff */
[----:B------:R-:W-:Y:S02]  /*6810*/  UMOV UR48, 0x400 ;  /* 0x0000040000307882 */ /* 0x000fe40000000000 */
[----:B------:R-:W1:Y:S01]  /*6820*/  LDC R95, c[0x0][0x370] ;  /* 0x0000dc00ff5f7b82 */ /* 0x000e620000000800 */
[----:B------:R-:W-:Y:S01]  /*6830*/  ULEA UR48, UR37, UR48, 0x18 ;  /* 0x0000003025307291 */ /* 0x000fe2000f8ec0ff */
[----:B------:R-:W-:Y:S01]  /*6840*/  LOP3.LUT R3, R2, 0xc0, RZ, 0xc0, !PT ;  /* 0x000000c002037812 */ /* 0x000fe200078ec0ff */
[----:B------:R-:W-:Y:S01]  /*6850*/  IMAD.MOV.U32 R45, RZ, RZ, RZ ;  /* 0x000000ffff2d7224 */ /* 0x000fe200078e00ff */
[----:B------:R-:W-:Y:S01]  /*6860*/  LOP3.LUT R97, R97, 0x4, RZ, 0xc0, !PT ;  /* 0x0000000461617812 */ /* 0x000fe200078ec0ff */
[----:B------:R-:W-:Y:S01]  /*6870*/  UIADD3 UR52, UPT, UPT, UR48, 0x400, URZ ;  /* 0x0000040030347890 */ /* 0x000fe2000fffe0ff */
[----:B------:R-:W-:-:S02]  /*6880*/  LOP3.LUT R103, R3, 0x18, R103, 0xf8, !PT ;  /* 0x0000001803677812 */ /* 0x000fc400078ef867 */
[----:B------:R-:W-:Y:S01]  /*6890*/  CS2R R100, SRZ ;  /* 0x0000000000647805 */ /* 0x000fe2000001ff00 */
[----:B------:R-:W2:Y:S01]  /*68a0*/  LDC R42, c[0x0][0xb0c] ;  /* 0x0002c300ff2a7b82 */ /* 0x000ea20000000800 */
[----:B------:R-:W-:Y:S01]  /*68b0*/  LOP3.LUT R46, R46, 0x600000, RZ, 0xc0, !PT ;  /* 0x006000002e2e7812 */ /* 0x000fe200078ec0ff */
[----:B------:R-:W-:Y:S01]  /*68c0*/  IMAD.MOV.U32 R108, RZ, RZ, RZ ;  /* 0x000000ffff6c7224 */ /* 0x000fe200078e00ff */
[----:B------:R-:W-:Y:S01]  /*68d0*/  IADD3 R102, PT, PT, -R97, 0x2, RZ ;  /* 0x0000000261667810 */ /* 0x000fe20007ffe1ff */
[----:B------:R-:W-:Y:S01]  /*68e0*/  IMAD.MOV R98, RZ, RZ, -R98 ;  /* 0x000000ffff627224 */ /* 0x000fe200078e0a62 */
[----:B------:R-:W-:Y:S01]  /*68f0*/  LOP3.LUT R103, R103, 0xf20, R2, 0xf8, !PT ;  /* 0x00000f2067677812 */ /* 0x000fe200078ef802 */
[----:B------:R-:W-:Y:S01]  /*6900*/  IMAD.MOV R97, RZ, RZ, -R97 ;  /* 0x000000ffff617224 */ /* 0x000fe200078e0a61 */
[----:B------:R-:W3:Y:S01]  /*6910*/  LDCU.64 UR54, c[0x0][0x348] ;  /* 0x00006900ff3677ac */ /* 0x000ee20008000a00 */
[----:B------:R-:W4:Y:S01]  /*6920*/  LDC R93, c[0x0][0xb20] ;  /* 0x0002c800ff5d7b82 */ /* 0x000f220000000800 */
[----:B------:R-:W3:Y:S01]  /*6930*/  LDS R0, [UR48+0x370] ;  /* 0x00037030ff007984 */ /* 0x000ee20008000800 */
[----:B------:R-:W-:Y:S01]  /*6940*/  IMAD.SHL.U32 R102, R102, 0x10, RZ ;  /* 0x0000001066667824 */ /* 0x000fe200078e00ff */
[----:B------:R-:W-:Y:S01]  /*6950*/  LEA R103, R103, UR52, 0x1 ;  /* 0x0000003467677c11 */ /* 0x000fe2000f8e08ff */
[----:B------:R-:W-:Y:S01]  /*6960*/  UMOV UR51, 0x1 ;  /* 0x0000000100337882 */ /* 0x000fe20000000000 */
[----:B------:R-:W-:Y:S01]  /*6970*/  UMOV UR56, URZ ;  /* 0x000000ff00387c82 */ /* 0x000fe20008000000 */
[----:B------:R-:W1:Y:S02]  /*6980*/  LDCU.64 UR38, c[0x0][0x888] ;  /* 0x00011100ff2677ac */ /* 0x000e640008000a00 */
[----:B------:R-:W1:Y:S01]  /*6990*/  LDC R41, c[0x0][0xb30] ;  /* 0x0002cc00ff297b82 */ /* 0x000e620000000800 */
[----:B------:R-:W1:Y:S01]  /*69a0*/  LDCU.64 UR44, c[0x0][0x890] ;  /* 0x00011200ff2c77ac */ /* 0x000e620008000a00 */
[----:B------:R-:W-:Y:S01]  /*69b0*/  UMOV UR50, URZ ;  /* 0x000000ff00327c82 */ /* 0x000fe20008000000 */
[----:B------:R-:W-:-:S05]  /*69c0*/  UMOV UR49, URZ ;  /* 0x000000ff00317c82 */ /* 0x000fca0008000000 */
[----:B------:R-:W1:Y:S08]  /*69d0*/  LDC.64 R88, c[0x0][0xb10] ;  /* 0x0002c400ff587b82 */ /* 0x000e700000000a00 */
[----:B------:R-:W1:Y:S08]  /*69e0*/  LDC.64 R38, c[0x0][0xb18] ;  /* 0x0002c600ff267b82 */ /* 0x000e700000000a00 */
[----:B------:R-:W1:Y:S08]  /*69f0*/  LDC.64 R36, c[0x0][0xb28] ;  /* 0x0002ca00ff247b82 */ /* 0x000e700000000a00 */
[----:B------:R-:W1:Y:S01]  /*6a00*/  LDC.64 R86, c[0x0][0x8b0] ;  /* 0x00022c00ff567b82 */ /* 0x000e620000000a00 */
[----:B---3--:R-:W-:-:S07]  /*6a10*/  IMAD.IADD R46, R0, 0x1, R46 ;  /* 0x00000001002e7824 */ /* 0x008fce00078e022e */
[----:B------:R-:W3:Y:S08]  /*6a20*/  LDC.64 R84, c[0x0][0x8a8] ;  /* 0x00022a00ff547b82 */ /* 0x000ef00000000a00 */
[----:B--2-4-:R-:W1:Y:S02]  /*6a30*/  LDC R94, c[0x0][0x374] ;  /* 0x0000dd00ff5e7b82 */ /* 0x014e640000000800 */
.L_x_165:
[----:B------:R-:W-:Y:S02]  /*6a40*/  LEA R0, R108, UR48, 0x3 ;  /* 0x000000306c007c11 */ /* 0x000fe4000f8e18ff */
[----:B------:R-:W-:Y:S02]  /*6a50*/  SHF.L.U32 R2, R100, 0x1f, RZ ;  /* 0x0000001f64027819 */ /* 0x000fe400000006ff */
[----:B------:R-:W-:Y:S02]  /*6a60*/  LEA R16, R108, UR48, 0x4 ;  /* 0x000000306c107c11 */ /* 0x000fe4000f8e20ff */
[----:B------:R-:W2:Y:S02]  /*6a70*/  SYNCS.PHASECHK.TRANS64.TRYWAIT P0, [R0+URZ+0x2c0], R2 ;  /* 0x0002c002000075a7 */ /* 0x000ea400080011ff */
[----:B--2---:R-:W-:Y:S05]  /*6a80*/  @!P0 BRA `(.L_x_135) ;  /* 0x0000004000248947 */ /* 0x004fea0003800000 */
.L_x_282:
[----:B------:R-:W4:Y:S01]  /*6a90*/  LDC.64 R10, c[0x0][0xb10] ;  /* 0x0002c400ff0a7b82 */ /* 0x000f220000000a00 */
[----:B------:R-:W3:Y:S01]  /*6aa0*/  LDS.128 R16, [R16+0x350] ;  /* 0x0003500010107984 */ /* 0x000ee20000000c00 */
[----:B-1----:R-:W-:Y:S01]  /*6ab0*/  ISETP.NE.AND P1, PT, R41, 0x1, PT ;  /* 0x000000012900780c */ /* 0x002fe20003f25270 */
[----:B--2---:R-:W-:Y:S01]  /*6ac0*/  VIADD R0, R0, 0x2d0 ;  /* 0x000002d000007836 */ /* 0x004fe20000000000 */
[----:B------:R-:W-:Y:S04]  /*6ad0*/  ISETP.GE.AND P0, PT, R40, 0x1, PT ;  /* 0x000000012800780c */ /* 0x000fe80003f06270 */
[----:B------:R-:W1:Y:S01]  /*6ae0*/  LDC.64 R8, c[0x0][0xb18] ;  /* 0x0002c600ff087b82 */ /* 0x000e620000000a00 */
[----:B------:R-:W-:Y:S01]  /*6af0*/  PRMT R0, RZ, 0x654, R0 ;  /* 0x00000654ff007816 */ /* 0x000fe20000000000 */
[----:B------:R-:W-:Y:S01]  /*6b00*/  @!PT LDS RZ, [RZ] ;  /* 0x00000000fffff984 */ /* 0x000fe20000000800 */
[----:B------:R-:W-:Y:S01]  /*6b10*/  @!PT LDS RZ, [RZ] ;  /* 0x00000000fffff984 */ /* 0x000fe20000000800 */
[----:B------:R-:W-:Y:S01]  /*6b20*/  @!PT LDS RZ, [RZ] ;  /* 0x00000000fffff984 */ /* 0x000fe20000000800 */
[----:B------:R-:W-:Y:S01]  /*6b30*/  @!PT LDS RZ, [RZ] ;  /* 0x00000000fffff984 */ /* 0x000fe20000000800 */
[----:B------:R2:W-:Y:S06]  /*6b40*/  MEMBAR.ALL.CTA ;  /* 0x0000000000007992 */ /* 0x0005ec0000008000 */
[----:B--2---:R-:W2:Y:S01]  /*6b50*/  FENCE.VIEW.ASYNC.S ;  /* 0x00000000000073c6 */ /* 0x004ea20000000000 */
[----:B------:R-:W1:Y:S08]  /*6b60*/  @!P1 LDC R12, c[0x0][0xb20] ;  /* 0x0002c800ff0c9b82 */ /* 0x000e700000000800 */
[----:B------:R-:W1:Y:S01]  /*6b70*/  @!P1 LDC R7, c[0x0][0xb0c] ;  /* 0x0002c300ff079b82 */ /* 0x000e620000000800 */
[----:B--2---:R2:W-:Y:S01]  /*6b80*/  SYNCS.ARRIVE.TRANS64.RED.A1T0 RZ, [R0+URZ], RZ ;  /* 0x000000ff00ff79a7 */ /* 0x0045e200081004ff */
[----:B---3--:R-:W-:Y:S04]  /*6b90*/  LOP3.LUT P4, RZ, R18, 0x1, RZ, 0xc0, !PT ;  /* 0x0000000112ff7812 */ /* 0x008fe8000788c0ff */
[----:B------:R-:W-:Y:S09]  /*6ba0*/  P2R R105, PR, RZ, 0x10 ;  /* 0x00000010ff697803 */ /* 0x000ff20000000000 */
[----:B------:R-:W-:Y:S02]  /*6bb0*/  @P4 MOV R44, R16 ;  /* 0x00000010002c4202 */ /* 0x000fe40000000f00 */
[----:B------:R-:W-:Y:S01]  /*6bc0*/  @P4 LOP3.LUT R43, R17, 0xffff, RZ, 0xc0, !PT ;  /* 0x0000ffff112b4812 */ /* 0x000fe200078ec0ff */
[----:B--2-4-:R-:W-:Y:S06]  /*6bd0*/  @!P0 BRA `(.L_x_136) ;  /* 0x0000000000a48947 */ /* 0x014fec0003800000 */
[----:B------:R-:W-:Y:S01]  /*6be0*/  IMAD.HI.U32 R0, R94, R39, RZ ;  /* 0x000000275e007227 */ /* 0x000fe200078e00ff */
[----:B------:R-:W-:Y:S02]  /*6bf0*/  ISETP.NE.AND P0, PT, R38, 0x1, PT ;  /* 0x000000012600780c */ /* 0x000fe40003f05270 */
[----:B------:R-:W-:Y:S01]  /*6c00*/  ISETP.NE.AND P2, PT, R40, 0x1, PT ;  /* 0x000000012800780c */ /* 0x000fe20003f45270 */
[----:B------:R-:W-:Y:S01]  /*6c10*/  IMAD.HI.U32 R4, R95, R88, RZ ;  /* 0x000000585f047227 */ /* 0x000fe200078e00ff */
[----:B------:R-:W-:Y:S02]  /*6c20*/  SHF.R.U32.HI R0, RZ, R93, R0 ;  /* 0x0000005dff007219 */ /* 0x000fe40000011600 */
[----:B------:R-:W-:Y:S01]  /*6c30*/  ISETP.NE.AND P3, PT, R42, 0x1, PT ;  /* 0x000000012a00780c */ /* 0x000fe20003f65270 */
[----:B------:R-:W-:Y:S01]  /*6c40*/  IMAD.HI.U32 R6, R43, R39, RZ ;  /* 0x000000272b067227 */ /* 0x000fe200078e00ff */
[-C--:B------:R-:W-:Y:S02]  /*6c50*/  SHF.R.U32.HI R4, RZ, R89.reuse, R4 ;  /* 0x00000059ff047219 */ /* 0x080fe40000011604 */
[----:B------:R-:W-:Y:S01]  /*6c60*/  SEL R0, R94, R0, !P0 ;  /* 0x000000005e007207 */ /* 0x000fe20004000000 */
[----:B------:R-:W-:Y:S01]  /*6c70*/  IMAD.HI.U32 R5, R44, R88, RZ ;  /* 0x000000582c057227 */ /* 0x000fe200078e00ff */
[----:B------:R-:W-:Y:S03]  /*6c80*/  SEL R4, R95, R4, !P3 ;  /* 0x000000045f047207 */ /* 0x000fe60005800000 */
[-C--:B------:R-:W-:Y:S01]  /*6c90*/  IMAD.HI.U32 R3, R0, R36.reuse, RZ ;  /* 0x0000002400037227 */ /* 0x080fe200078e00ff */
[----:B------:R-:W-:Y:S03]  /*6ca0*/  SHF.R.U32.HI R5, RZ, R89, R5 ;  /* 0x00000059ff057219 */ /* 0x000fe60000011605 */
[----:B------:R-:W-:Y:S01]  /*6cb0*/  IMAD.HI.U32 R2, R4, R36, RZ ;  /* 0x0000002404027227 */ /* 0x000fe200078e00ff */
[----:B------:R-:W-:Y:S02]  /*6cc0*/  @P2 SHF.R.U32.HI R0, RZ, R37, R3 ;  /* 0x00000025ff002219 */ /* 0x000fe40000011603 */
[----:B------:R-:W-:Y:S02]  /*6cd0*/  SHF.R.U32.HI R3, RZ, R93, R6 ;  /* 0x0000005dff037219 */ /* 0x000fe40000011606 */
[----:B------:R-:W-:Y:S01]  /*6ce0*/  @P2 SHF.R.U32.HI R4, RZ, R37, R2 ;  /* 0x00000025ff042219 */ /* 0x000fe20000011602 */
[----:B------:R-:W-:Y:S01]  /*6cf0*/  IMAD R0, R40, R0, RZ ;  /* 0x0000000028007224 */ /* 0x000fe200078e02ff */
[----:B------:R-:W-:Y:S02]  /*6d00*/  SEL R3, R43, R3, !P0 ;  /* 0x000000032b037207 */ /* 0x000fe40004000000 */
[----:B------:R-:W-:Y:S01]  /*6d10*/  SEL R2, R44, R5, !P3 ;  /* 0x000000052c027207 */ /* 0x000fe20005800000 */
[----:B------:R-:W-:Y:S01]  /*6d20*/  IMAD R5, R40, R4, RZ ;  /* 0x0000000428057224 */ /* 0x000fe200078e02ff */
[C---:B------:R-:W-:Y:S01]  /*6d30*/  ISETP.GE.AND P0, PT, R3.reuse, R0, PT ;  /* 0x000000000300720c */ /* 0x040fe20003f06270 */
[C---:B------:R-:W-:Y:S03]  /*6d40*/  IMAD.HI.U32 R0, R3.reuse, R36, RZ ;  /* 0x0000002403007227 */ /* 0x040fe600078e00ff */
[C---:B------:R-:W-:Y:S02]  /*6d50*/  ISETP.GE.OR P0, PT, R2.reuse, R5, P0 ;  /* 0x000000050200720c */ /* 0x040fe40000706670 */
[----:B------:R-:W-:Y:S04]  /*6d60*/  SHF.R.U32.HI R0, RZ, R37, R0 ;  /* 0x00000025ff007219 */ /* 0x000fe80000011600 */
[C---:B------:R-:W-:Y:S05]  /*6d70*/  SEL R6, R3.reuse, R0, !P2 ;  /* 0x0000000003067207 */ /* 0x040fea0005000000 */
        /* <DEDUP_REMOVED lines=14> */
[----:B------:R-:W-:Y:S07]  /*6e60*/  IMAD R43, R3, R38, R43 ;  /* 0x00000026032b7224 */ /* 0x000fee00078e022b */
.L_x_136:
[----:B-1----:R-:W-:Y:S01]  /*6e70*/  @!P1 ISETP.NE.AND P0, PT, R8, 0x1, PT ;  /* 0x000000010800980c */ /* 0x002fe20003f05270 */
[----:B------:R-:W-:Y:S01]  /*6e80*/  @!P1 IMAD.HI.U32 R0, R44, R10, RZ ;  /* 0x0000000a2c009227 */ /* 0x000fe200078e00ff */
[----:B------:R-:W-:Y:S01]  /*6e90*/  @!P1 ISETP.NE.AND P2, PT, R7, 0x1, PT ;  /* 0x000000010700980c */ /* 0x000fe20003f45270 */
[----:B------:R-:W-:Y:S01]  /*6ea0*/  ULOP3.LUT UP0, URZ, UR52, 0x1b0, URZ, 0xc0, !UPT ;  /* 0x000001b034ff7892 */ /* 0x000fe2000f80c0ff */
[----:B------:R-:W-:Y:S01]  /*6eb0*/  R2UR UR42, R14 ;  /* 0x000000000e2a72ca */ /* 0x000fe200000e0000 */
[----:B------:R-:W-:Y:S01]  /*6ec0*/  @!P1 IMAD.HI.U32 R2, R43, R9, RZ ;  /* 0x000000092b029227 */ /* 0x000fe200078e00ff */
[----:B------:R-:W-:Y:S02]  /*6ed0*/  @!P1 SHF.R.U32.HI R0, RZ, R11, R0 ;  /* 0x0000000bff009219 */ /* 0x000fe40000011600 */
[----:B------:R-:W-:Y:S01]  /*6ee0*/  R2UR UR41, R15 ;  /* 0x000000000f2972ca */ /* 0x000fe200000e0000 */
[----:B------:R-:W-:Y:S01]  /*6ef0*/  VIADD R108, R108, 0x1 ;  /* 0x000000016c6c7836 */ /* 0x000fe20000000000 */
[----:B------:R-:W-:Y:S02]  /*6f00*/  @!P1 SHF.R.U32.HI R2, RZ, R12, R2 ;  /* 0x0000000cff029219 */ /* 0x000fe40000011602 */
[----:B------:R-:W-:Y:S02]  /*6f10*/  @!P1 SEL R3, R44, R0, !P2 ;  /* 0x000000002c039207 */ /* 0x000fe40005000000 */
[----:B------:R-:W-:Y:S02]  /*6f20*/  @!P1 SEL R2, R43, R2, !P0 ;  /* 0x000000022b029207 */ /* 0x000fe40004000000 */
[----:B------:R-:W-:Y:S01]  /*6f30*/  @P4 SHF.R.U32.HI R99, RZ, 0x10, R17 ;  /* 0x00000010ff634819 */ /* 0x000fe20000011611 */
[----:B------:R-:W-:Y:S02]  /*6f40*/  USHF.L.U32 UR42, UR42, 0x7, URZ ;  /* 0x000000072a2a7899 */ /* 0x000fe400080006ff */
[----:B------:R-:W-:Y:S02]  /*6f50*/  @!P1 IMAD.IADD R0, R2, 0x1, -R3 ;  /* 0x0000000102009824 */ /* 0x000fe400078e0a03 */
[----:B------:R-:W-:Y:S01]  /*6f60*/  @!P1 IMAD.IADD R2, R3, 0x1, -R2 ;  /* 0x0000000103029824 */ /* 0x000fe200078e0a02 */
[----:B------:R-:W-:Y:S01]  /*6f70*/  USHF.L.U32 UR41, UR41, 0x6, URZ ;  /* 0x0000000629297899 */ /* 0x000fe200080006ff */
[----:B------:R-:W-:Y:S02]  /*6f80*/  @!P1 IMAD R44, R0, R7, R44 ;  /* 0x00000007002c9224 */ /* 0x000fe400078e022c */
[----:B------:R-:W-:Y:S01]  /*6f90*/  @!P1 IMAD R43, R2, R8, R43 ;  /* 0x00000008022b9224 */ /* 0x000fe200078e022b */
[----:B------:R-:W-:Y:S08]  /*6fa0*/  BRA.U !UP0, `(.L_x_137) ;  /* 0x00000001087c7547 */ /* 0x000ff0000b800000 */
[----:B------:R-:W1:Y:S01]  /*6fb0*/  LDCU.64 UR8, c[0x4][0x80] ;  /* 0x01001000ff0877ac */ /* 0x000e620008000a00 */
[----:B------:R-:W-:Y:S01]  /*6fc0*/  MOV R2, 0x0 ;  /* 0x0000000000027802 */ /* 0x000fe20000000f00 */
[----:B------:R-:W-:Y:S02]  /*6fd0*/  HFMA2 R12, -RZ, RZ, 0, 5.9604644775390625e-08 ;  /* 0x00000001ff0c7431 */ /* 0x000fe400000001ff */
[----:B------:R-:W-:Y:S01]  /*6fe0*/  IMAD.MOV.U32 R8, RZ, RZ, 0x70 ;  /* 0x00000070ff087424 */ /* 0x000fe200078e00ff */
[----:B------:R2:W3:Y:S01]  /*6ff0*/  LDC.64 R14, c[0x4][R2] ;  /* 0x01000000020e7b82 */ /* 0x0004e20000000a00 */
[----:B------:R-:W4:Y:S01]  /*7000*/  LDCU.64 UR6, c[0x4][0x88] ;  /* 0x01001100ff0677ac */ /* 0x000f220008000a00 */
[----:B------:R-:W-:Y:S01]  /*7010*/  IMAD.MOV.U32 R13, RZ, RZ, RZ ;  /* 0x000000ffff0d7224 */ /* 0x000fe200078e00ff */
[----:B------:R-:W2:Y:S01]  /*7020*/  LDCU.64 UR4, c[0x4][0x8] ;  /* 0x01000100ff0477ac */ /* 0x000ea20008000a00 */
[----:B-1----:R-:W-:Y:S01]  /*7030*/  MOV R5, UR9 ;  /* 0x0000000900057c02 */ /* 0x002fe20008000f00 */
[----:B------:R-:W-:Y:S01]  /*7040*/  IMAD.U32 R4, RZ, RZ, UR8 ;  /* 0x00000008ff047e24 */ /* 0x000fe2000f8e00ff */
[----:B----4-:R-:W-:Y:S01]  /*7050*/  MOV R7, UR7 ;  /* 0x0000000700077c02 */ /* 0x010fe20008000f00 */
[----:B------:R-:W-:Y:S01]  /*7060*/  IMAD.U32 R6, RZ, RZ, UR6 ;  /* 0x00000006ff067e24 */ /* 0x000fe2000f8e00ff */
[----:B--2---:R-:W-:Y:S01]  /*7070*/  MOV R11, UR5 ;  /* 0x00000005000b7c02 */ /* 0x004fe20008000f00 */
[----:B------:R-:W-:Y:S02]  /*7080*/  IMAD.U32 R10, RZ, RZ, UR4 ;  /* 0x00000004ff0a7e24 */ /* 0x000fe4000f8e00ff */
[----:B------:R-:W-:Y:S07]  /*7090*/  LEPC R20, `(.L_x_138) ;  /* 0x000000001014794e */ /* 0x000fee0000000000 */
[----:B---3-5:R-:W-:Y:S05]  /*70a0*/  CALL.ABS.NOINC R14 ;  /* 0x000000000e007343 */ /* 0x028fea0003c00000 */
.L_x_138:
[----:B------:R-:W1:Y:S01]  /*70b0*/  LDCU.64 UR8, c[0x4][0x80] ;  /* 0x01001000ff0877ac */ /* 0x000e620008000a00 */
[----:B------:R-:W2:Y:S01]  /*70c0*/  LDC.64 R2, c[0x4][R2] ;  /* 0x0100000002027b82 */ /* 0x000ea20000000a00 */
[----:B------:R-:W-:Y:S02]  /*70d0*/  HFMA2 R12, -RZ, RZ, 0, 5.9604644775390625e-08 ;  /* 0x00000001ff0c7431 */ /* 0x000fe400000001ff */
[----:B------:R-:W-:Y:S02]  /*70e0*/  IMAD.MOV.U32 R8, RZ, RZ, 0x70 ;  /* 0x00000070ff087424 */ /* 0x000fe400078e00ff */
[----:B------:R-:W-:Y:S01]  /*70f0*/  IMAD.MOV.U32 R13, RZ, RZ, RZ ;  /* 0x000000ffff0d7224 */ /* 0x000fe200078e00ff */
[----:B------:R-:W3:Y:S01]  /*7100*/  LDCU.64 UR6, c[0x4][0x88] ;  /* 0x01001100ff0677ac */ /* 0x000ee20008000a00 */
[----:B------:R-:W4:Y:S01]  /*7110*/  LDCU.64 UR4, c[0x4][0x8] ;  /* 0x01000100ff0477ac */ /* 0x000f220008000a00 */
[----:B-1----:R-:W-:Y:S02]  /*7120*/  MOV R4, UR8 ;  /* 0x0000000800047c02 */ /* 0x002fe40008000f00 */
[----:B------:R-:W-:Y:S02]  /*7130*/  MOV R5, UR9 ;  /* 0x0000000900057c02 */ /* 0x000fe40008000f00 */
[----:B---3--:R-:W-:Y:S01]  /*7140*/  MOV R7, UR7 ;  /* 0x0000000700077c02 */ /* 0x008fe20008000f00 */
[----:B------:R-:W-:Y:S01]  /*7150*/  IMAD.U32 R6, RZ, RZ, UR6 ;  /* 0x00000006ff067e24 */ /* 0x000fe2000f8e00ff */
[----:B----4-:R-:W-:Y:S01]  /*7160*/  MOV R11, UR5 ;  /* 0x00000005000b7c02 */ /* 0x010fe20008000f00 */
[----:B------:R-:W-:Y:S02]  /*7170*/  IMAD.U32 R10, RZ, RZ, UR4 ;  /* 0x00000004ff0a7e24 */ /* 0x000fe4000f8e00ff */
[----:B------:R-:W-:Y:S07]  /*7180*/  LEPC R20, `(.L_x_137) ;  /* 0x000000001014794e */ /* 0x000fee0000000000 */
[----:B--2---:R-:W-:Y:S05]  /*7190*/  CALL.ABS.NOINC R2 ;  /* 0x0000000002007343 */ /* 0x004fea0003c00000 */
.L_x_137:
[----:B------:R-:W-:Y:S01]  /*71a0*/  ISETP.NE.U32.AND P4, PT, R86, RZ, PT ;  /* 0x000000ff5600720c */ /* 0x000fe20003f85070 */
[----:B------:R-:W-:Y:S01]  /*71b0*/  UISETP.NE.AND UP2, UPT, UR53, URZ, UPT ;  /* 0x000000ff3500728c */ /* 0x000fe2000bf45270 */
[----:B------:R-:W-:Y:S01]  /*71c0*/  ISETP.NE.U32.AND P2, PT, RZ, UR38, PT ;  /* 0x00000026ff007c0c */ /* 0x000fe2000bf45070 */
[----:B------:R-:W-:Y:S01]  /*71d0*/  UISETP.NE.U32.AND UP1, UPT, UR44, URZ, UPT ;  /* 0x000000ff2c00728c */ /* 0x000fe2000bf25070 */
[----:B------:R-:W-:Y:S01]  /*71e0*/  ISETP.NE.AND.EX P4, PT, R87, RZ, PT, P4 ;  /* 0x000000ff5700720c */ /* 0x000fe20003f85340 */
[----:B------:R-:W-:Y:S01]  /*71f0*/  UPLOP3.LUT UP0, UPT, UPT, UPT, UPT, 0x40, 0x4 ;  /* 0x000000000004789c */ /* 0x000fe20003f0e870 */
[----:B------:R-:W-:Y:S01]  /*7200*/  ISETP.NE.AND.EX P2, PT, RZ, UR39, PT, P2 ;  /* 0x00000027ff007c0c */ /* 0x000fe2000bf45320 */
[----:B------:R-:W-:Y:S01]  /*7210*/  UISETP.NE.AND.EX UP1, UPT, UR45, URZ, UPT, UP1 ;  /* 0x000000ff2d00728c */ /* 0x000fe2000bf25310 */
[----:B------:R-:W-:Y:S04]  /*7220*/  PLOP3.LUT P1, PT, PT, PT, UP2, 0x80, 0x8 ;  /* 0x000000000008781c */ /* 0x000fe80003f2f028 */
[----:B------:R-:W-:Y:S06]  /*7230*/  @UP2 UPLOP3.LUT UP0, UPT, UPT, UPT, UP1, 0x80, 0x8 ;  /* 0x000000000008289c */ /* 0x000fec0003f0f010 */
[----:B------:R-:W-:Y:S01]  /*7240*/  PLOP3.LUT P0, PT, PT, PT, UP0, 0x80, 0x8 ;  /* 0x000000000008781c */ /* 0x000fe20003f0f008 */
[----:B------:R-:W-:Y:S01]  /*7250*/  @!UPT UIADD3 URZ, UPT, UPT, URZ, URZ, URZ ;  /* 0x000000fffffff290 */ /* 0x000fe2000fffe0ff */
[----:B------:R-:W-:Y:S11]  /*7260*/  BRA.U !UP1, `(.L_x_139) ;  /* 0x0000000109387547 */ /* 0x000ff6000b800000 */
[----:B------:R-:W-:Y:S01]  /*7270*/  UISETP.NE.U32.AND UP0, UPT, UR38, URZ, UPT ;  /* 0x000000ff2600728c */ /* 0x000fe2000bf05070 */
[----:B------:R-:W-:Y:S02]  /*7280*/  HFMA2 R0, -RZ, RZ, 0, 5.9604644775390625e-08 ;  /* 0x00000001ff007431 */ /* 0x000fe400000001ff */
[----:B------:R-:W-:Y:S01]  /*7290*/  IMAD.MOV.U32 R92, RZ, RZ, 0x1 ;  /* 0x00000001ff5c7424 */ /* 0x000fe200078e00ff */
[----:B------:R-:W-:Y:S06]  /*72a0*/  UISETP.NE.AND.EX UP0, UPT, UR39, URZ, UPT, UP0 ;  /* 0x000000ff2700728c */ /* 0x000fec000bf05300 */
[----:B------:R-:W-:Y:S05]  /*72b0*/  PLOP3.LUT P3, PT, PT, PT, UP0, 0x80, 0x8 ;  /* 0x000000000008781c */ /* 0x000fea0003f6f008 */
[----:B------:R-:W1:Y:S01]  /*72c0*/  @UP0 LDCU.64 UR6, c[0x0][0x888] ;  /* 0x00011100ff0607ac */ /* 0x000e620008000a00 */
[----:B------:R-:W-:Y:S07]  /*72d0*/  @UP0 UIMAD UR4, UR36, UR44, URZ ;  /* 0x0000002c240402a4 */ /* 0x000fee000f8e02ff */
[----:B------:R-:W-:Y:S01]  /*72e0*/  @!P3 PRMT R92, R0, 0x7610, R92 ;  /* 0x00007610005cb816 */ /* 0x000fe2000000005c */
[----:B-1----:R-:W-:Y:S03]  /*72f0*/  @UP0 UIMAD.WIDE UR6, UR4, 0x4, UR6 ;  /* 0x00000004040608a5 */ /* 0x002fe6000f8e0206 */
[----:B------:R-:W1:Y:S03]  /*7300*/  @!UP0 LDCU UR4, c[0x0][0x880] ;  /* 0x00011000ff0487ac */ /* 0x000e660008000800 */
[----:B------:R-:W-:Y:S01]  /*7310*/  IMAD.U32 R2, RZ, RZ, UR6 ;  /* 0x00000006ff027e24 */ /* 0x000fe2000f8e00ff */
[----:B------:R-:W-:Y:S05]  /*7320*/  MOV R3, UR7 ;  /* 0x0000000700037c02 */ /* 0x000fea0008000f00 */
[----:B-----5:R2:W5:Y:S02]  /*7330*/  @P3 LDG.E R49, desc[UR46][R2.64] ;  /* 0x0000002e02313981 */ /* 0x020564000c1e1900 */
[----:B-12---:R-:W-:Y:S02]  /*7340*/  @!P3 IMAD.U32 R49, RZ, RZ, UR4 ;  /* 0x00000004ff31be24 */ /* 0x006fe4000f8e00ff */
.L_x_139:
[----:B------:R-:W-:Y:S05]  /*7350*/  @!P4 BRA `(.L_x_140) ;  /* 0x000000000020c947 */ /* 0x000fea0003800000 */
[----:B------:R-:W-:Y:S04]  /*7360*/  ISETP.NE.U32.AND P3, PT, R84, RZ, PT ;  /* 0x000000ff5400720c */ /* 0x000fe80003f65070 */
[----:B------:R-:W-:Y:S11]  /*7370*/  ISETP.NE.AND.EX P3, PT, R85, RZ, PT, P3 ;  /* 0x000000ff5500720c */ /* 0x000ff60003f65330 */
[----:B------:R-:W-:Y:S02]  /*7380*/  @!UPT UIADD3 URZ, UPT, UPT, URZ, URZ, URZ ;  /* 0x000000fffffff290 */ /* 0x000fe4000fffe0ff */
[----:B------:R-:W1:Y:S01]  /*7390*/  @P3 LDC.64 R2, c[0x0][0x8a8] ;  /* 0x00022a00ff023b82 */ /* 0x000e620000000a00 */
[----:B------:R-:W-:Y:S04]  /*73a0*/  @P3 IMAD R0, R86, UR36, RZ ;  /* 0x0000002456003c24 */ /* 0x000fe8000f8e02ff */
[----:B-1----:R-:W-:Y:S05]  /*73b0*/  @P3 IMAD.WIDE R2, R0, 0x4, R2 ;  /* 0x0000000400023825 */ /* 0x002fea00078e0202 */
[----:B-----5:R1:W5:Y:S02]  /*73c0*/  @P3 LDG.E R47, desc[UR46][R2.64] ;  /* 0x0000002e022f3981 */ /* 0x020364000c1e1900 */
[----:B-1----:R-:W2:Y:S02]  /*73d0*/  @!P3 LDC R47, c[0x0][0x8a0] ;  /* 0x00022800ff2fbb82 */ /* 0x002ea40000000800 */
.L_x_140:
[----:B-----5:R-:W-:Y:S01]  /*73e0*/  FSETP.NEU.AND P3, PT, R49, RZ, PT ;  /* 0x000000ff3100720b */ /* 0x020fe20003f6d000 */
[----:B------:R-:W-:Y:S01]  /*73f0*/  ULOP3.LUT UR4, UR51, 0x1, URZ, 0x3c, !UPT ;  /* 0x0000000133047892 */ /* 0x000fe2000f8e3cff */
[----:B------:R-:W-:Y:S01]  /*7400*/  SEL R4, RZ, 0xffffffff, P2 ;  /* 0xffffffffff047807 */ /* 0x000fe20001000000 */
[----:B------:R-:W-:Y:S01]  /*7410*/  IMAD.U32 R68, RZ, RZ, UR56 ;  /* 0x00000038ff447e24 */ /* 0x000fe2000f8e00ff */
[----:B------:R-:W-:Y:S01]  /*7420*/  @P1 LOP3.LUT P2, RZ, R92, 0xff, RZ, 0xc0, !PT ;  /* 0x000000ff5cff1812 */ /* 0x000fe2000784c0ff */
[----:B------:R-:W-:Y:S01]  /*7430*/  IMAD.SHL.U32 R111, R98, 0x10, RZ ;  /* 0x00000010626f7824 */ /* 0x000fe200078e00ff */
[----:B------:R-:W-:Y:S01]  /*7440*/  @P1 SEL R0, RZ, 0xffffffff, P3 ;  /* 0xffffffffff001807 */ /* 0x000fe20001800000 */
[----:B------:R-:W-:Y:S01]  /*7450*/  IMAD.U32 R71, RZ, RZ, UR4 ;  /* 0x00000004ff477e24 */ /* 0x000fe2000f8e00ff */
[----:B------:R-:W-:Y:S01]  /*7460*/  LEA R106, R45, UR48, 0x3 ;  /* 0x000000302d6a7c11 */ /* 0x000fe2000f8e18ff */
[----:B------:R-:W-:Y:S01]  /*7470*/  IMAD.SHL.U32 R68, R68, 0x2000, RZ ;  /* 0x0000200044447824 */ /* 0x000fe200078e00ff */
[----:B------:R-:W-:Y:S01]  /*7480*/  @P0 SEL R0, R4, R0, !P2 ;  /* 0x0000000004000207 */ /* 0x000fe20005000000 */
[----:B------:R-:W-:Y:S01]  /*7490*/  IMAD.SHL.U32 R110, R97, 0x10, RZ ;  /* 0x00000010616e7824 */ /* 0x000fe200078e00ff */
[----:B------:R-:W-:Y:S01]  /*74a0*/  PLOP3.LUT P2, PT, PT, PT, UP1, 0x80, 0x8 ;  /* 0x000000000008781c */ /* 0x000fe20003f4f018 */
[----:B------:R-:W-:Y:S01]  /*74b0*/  IMAD.IADD R63, R103, 0x1, R68 ;  /* 0x00000001673f7824 */ /* 0x000fe200078e0244 */
[----:B------:R-:W-:Y:S01]  /*74c0*/  @P1 LOP3.LUT R0, R0, 0x1, RZ, 0xc0, !PT ;  /* 0x0000000100001812 */ /* 0x000fe200078ec0ff */
[----:B------:R-:W-:Y:S01]  /*74d0*/  BSSY B1, `(.L_x_141) ;  /* 0x0000039000017945 */ /* 0x000fe20003800000 */
[----:B------:R-:W-:Y:S01]  /*74e0*/  LOP3.LUT P4, R107, R92, 0xff, RZ, 0xc0, !PT ;  /* 0x000000ff5c6b7812 */ /* 0x000fe2000788c0ff */
[----:B------:R-:W-:Y:S01]  /*74f0*/  IMAD.IADD R62, R63, 0x1, R111 ;  /* 0x000000013f3e7824 */ /* 0x000fe200078e026f */
[----:B------:R-:W-:Y:S01]  /*7500*/  ISETP.NE.U32.OR P5, PT, R0, 0x1, !P1 ;  /* 0x000000010000780c */ /* 0x000fe20004fa5470 */
[----:B------:R-:W-:Y:S01]  /*7510*/  IMAD.U32 R0, RZ, RZ, UR56 ;  /* 0x00000038ff007e24 */ /* 0x000fe2000f8e00ff */
[----:B------:R-:W-:Y:S01]  /*7520*/  SEL R3, RZ, 0xffffffff, P3 ;  /* 0xffffffffff037807 */ /* 0x000fe20001800000 */
[----:B------:R-:W-:Y:S01]  /*7530*/  IMAD.MOV.U32 R70, RZ, RZ, 0x1 ;  /* 0x00000001ff467424 */ /* 0x000fe200078e00ff */
[----:B------:R-:W-:Y:S01]  /*7540*/  P2R R109, PR, RZ, 0x20 ;  /* 0x00000020ff6d7803 */ /* 0x000fe20000000000 */
[----:B------:R-:W-:Y:S01]  /*7550*/  IMAD R48, R45, 0x40, R46 ;  /* 0x000000402d307824 */ /* 0x000fe200078e022e */
[----:B------:R-:W-:Y:S01]  /*7560*/  LEA R0, R0, UR48, 0x3 ;  /* 0x0000003000007c11 */ /* 0x000fe2000f8e18ff */
[----:B------:R-:W-:Y:S01]  /*7570*/  IMAD.U32 R69, RZ, RZ, UR56 ;  /* 0x00000038ff457e24 */ /* 0x000fe2000f8e00ff */
[----:B------:R-:W-:Y:S02]  /*7580*/  @P2 SEL R3, R4, R3, !P4 ;  /* 0x0000000304032207 */ /* 0x000fe40006000000 */
[----:B------:R-:W-:Y:S02]  /*7590*/  CS2R R82, SRZ ;  /* 0x0000000000527805 */ /* 0x000fe4000001ff00 */
[----:B------:R-:W-:Y:S02]  /*75a0*/  CS2R R80, SRZ ;  /* 0x0000000000507805 */ /* 0x000fe4000001ff00 */
[----:B------:R-:W-:Y:S02]  /*75b0*/  CS2R R74, SRZ ;  /* 0x00000000004a7805 */ /* 0x000fe4000001ff00 */
[----:B------:R-:W-:Y:S02]  /*75c0*/  LOP3.LUT R3, R3, 0x1, RZ, 0xc0, !PT ;  /* 0x0000000103037812 */ /* 0x000fe400078ec0ff */
[----:B------:R-:W-:Y:S02]  /*75d0*/  CS2R R72, SRZ ;  /* 0x0000000000487805 */ /* 0x000fe4000001ff00 */
[----:B------:R-:W-:Y:S02]  /*75e0*/  @P5 SHF.L.U32 R2, R71, 0x1f, RZ ;  /* 0x0000001f47025819 */ /* 0x000fe400000006ff */
[----:B------:R-:W-:Y:S02]  /*75f0*/  CS2R R66, SRZ ;  /* 0x0000000000427805 */ /* 0x000fe4000001ff00 */
[----:B------:R-:W-:Y:S02]  /*7600*/  ISETP.NE.U32.AND P2, PT, R3, 0x1, PT ;  /* 0x000000010300780c */ /* 0x000fe40003f45070 */
[----:B------:R-:W-:Y:S01]  /*7610*/  CS2R R64, SRZ ;  /* 0x0000000000407805 */ /* 0x000fe2000001ff00 */
[----:B------:R1:W3:Y:S01]  /*7620*/  @P5 SYNCS.PHASECHK.TRANS64.TRYWAIT P1, [R0+URZ+0x280], R2 ;  /* 0x00028002000055a7 */ /* 0x0002e200080211ff */
[----:B------:R-:W-:Y:S02]  /*7630*/  CS2R R58, SRZ ;  /* 0x00000000003a7805 */ /* 0x000fe4000001ff00 */
[----:B------:R-:W-:Y:S02]  /*7640*/  P2R R76, PR, RZ, 0x4 ;  /* 0x00000004ff4c7803 */ /* 0x000fe40000000000 */
[----:B------:R-:W-:Y:S01]  /*7650*/  CS2R R56, SRZ ;  /* 0x0000000000387805 */ /* 0x000fe2000001ff00 */
[----:B------:R-:W-:Y:S02]  /*7660*/  IMAD.IADD R61, R63, 0x1, R110 ;  /* 0x000000013f3d7824 */ /* 0x000fe400078e026e */
[----:B------:R-:W-:Y:S01]  /*7670*/  IMAD.IADD R60, R102, 0x1, R62 ;  /* 0x00000001663c7824 */ /* 0x000fe200078e023e */
[----:B-1----:R-:W-:Y:S04]  /*7680*/  SHF.L.U32 R2, R101, 0x1f, RZ ;  /* 0x0000001f65027819 */ /* 0x002fe800000006ff */
[----:B------:R1:W4:Y:S01]  /*7690*/  SYNCS.PHASECHK.TRANS64.TRYWAIT P0, [R106+URZ+0x2e0], R2 ;  /* 0x0002e0026a0075a7 */ /* 0x00032200080011ff */
[----:B---3--:R-:W-:Y:S01]  /*76a0*/  @P5 SEL R70, RZ, 0x1, !P1 ;  /* 0x00000001ff465807 */ /* 0x008fe20004800000 */
[----:B-1----:R-:W-:Y:S06]  /*76b0*/  @!P5 BRA `(.L_x_142) ;  /* 0x000000000068d947 */ /* 0x002fec0003800000 */
[----:B------:R-:W-:Y:S01]  /*76c0*/  ISETP.NE.AND P1, PT, R70, RZ, PT ;  /* 0x000000ff4600720c */ /* 0x000fe20003f25270 */
[----:B------:R-:W-:Y:S01]  /*76d0*/  BSSY B0, `(.L_x_143) ;  /* 0x000000d000007945 */ /* 0x000fe20003800000 */
[----:B------:R-:W-:Y:S02]  /*76e0*/  CS2R R58, SRZ ;  /* 0x00000000003a7805 */ /* 0x000fe4000001ff00 */
[----:B------:R-:W-:Y:S02]  /*76f0*/  CS2R R56, SRZ ;  /* 0x0000000000387805 */ /* 0x000fe4000001ff00 */
[----:B------:R-:W-:Y:S02]  /*7700*/  CS2R R66, SRZ ;  /* 0x0000000000427805 */ /* 0x000fe4000001ff00 */
[----:B------:R-:W-:Y:S02]  /*7710*/  CS2R R64, SRZ ;  /* 0x0000000000407805 */ /* 0x000fe4000001ff00 */
[----:B------:R-:W-:Y:S02]  /*7720*/  CS2R R74, SRZ ;  /* 0x00000000004a7805 */ /* 0x000fe4000001ff00 */
[----:B------:R-:W-:Y:S02]  /*7730*/  CS2R R72, SRZ ;  /* 0x0000000000487805 */ /* 0x000fe4000001ff00 */
[----:B------:R-:W-:Y:S02]  /*7740*/  CS2R R82, SRZ ;  /* 0x0000000000527805 */ /* 0x000fe4000001ff00 */
[----:B------:R-:W-:Y:S01]  /*7750*/  CS2R R80, SRZ ;  /* 0x0000000000507805 */ /* 0x000fe2000001ff00 */
[----:B------:R-:W-:Y:S06]  /*7760*/  @P1 BRA `(.L_x_144) ;  /* 0x00000000000c1947 */ /* 0x000fec0003800000 */
[----:B------:R-:W-:Y:S04]  /*7770*/  SHF.L.U32 R3, R71, 0x1f, RZ ;  /* 0x0000001f47037819 */ /* 0x000fe800000006ff */
[----:B------:R-:W1:Y:S02]  /*7780*/  SYNCS.PHASECHK.TRANS64.TRYWAIT P1, [R0+URZ+0x280], R3 ;  /* 0x00028003000075a7 */ /* 0x000e6400080211ff */
[----:B-1----:R-:W-:Y:S05]  /*7790*/  @!P1 BRA `(.L_x_145) ;  /* 0x0000003000f49947 */ /* 0x002fea0003800000 */
.L_x_144:
[----:B------:R-:W-:Y:S05]  /*77a0*/  BSYNC B0 ;  /* 0x0000000000007941 */ /* 0x000fea0003800000 */
.L_x_143:
[----:B------:R-:W-:Y:S01]  /*77b0*/  ISETP.NE.AND P1, PT, R76, RZ, PT ;  /* 0x000000ff4c00720c */ /* 0x000fe20003f25270 */
[----:B------:R-:W-:Y:S04]  /*77c0*/  UIADD3 UR5, UPT, UPT, UR56, 0x1, URZ ;  /* 0x0000000138057890 */ /* 0x000fe8000fffe0ff */
[----:B------:R-:W-:Y:S04]  /*77d0*/  UISETP.NE.AND UP0, UPT, UR5, 0x3, UPT ;  /* 0x000000030500788c */ /* 0x000fe8000bf05270 */
[----:B------:R-:W-:Y:S02]  /*77e0*/  USEL UR4, URZ, 0x1, UP0 ;  /* 0x00000001ff047887 */ /* 0x000fe40008000000 */
[----:B------:R-:W-:Y:S02]  /*77f0*/  USEL UR5, UR5, URZ, UP0 ;  /* 0x000000ff05057287 */ /* 0x000fe40008000000 */
[----:B------:R3:W1:Y:S02]  /*7800*/  @P1 LDS.128 R56, [R63] ;  /* 0x000000003f381984 */ /* 0x0006640000000c00 */
[----:B------:R-:W-:Y:S02]  /*7810*/  LOP3.LUT R71, R71, UR4, RZ, 0x3c, !PT ;  /* 0x0000000447477c12 */ /* 0x000fe4000f8e3cff */
[----:B------:R3:W1:Y:S01]  /*7820*/  @P1 LDS.128 R64, [R62+0x10] ;  /* 0x000010003e401984 */ /* 0x0006620000000c00 */
[----:B------:R-:W-:Y:S03]  /*7830*/  IMAD.U32 R69, RZ, RZ, UR5 ;  /* 0x00000005ff457e24 */ /* 0x000fe6000f8e00ff */
[----:B------:R3:W1:Y:S04]  /*7840*/  @P1 LDS.128 R72, [R61+0x20] ;  /* 0x000020003d481984 */ /* 0x0006680000000c00 */
[----:B------:R3:W1:Y:S02]  /*7850*/  @P1 LDS.128 R80, [R60+0x10] ;  /* 0x000010003c501984 */ /* 0x0006640000000c00 */
.L_x_142:
[----:B------:R-:W-:Y:S05]  /*7860*/  BSYNC B1 ;  /* 0x0000000000017941 */ /* 0x000fea0003800000 */
.L_x_141:
[----:B-1----:R-:W-:Y:S04]  /*7870*/  SHF.R.U32.HI R0, RZ, 0x15, R48 ;  /* 0x00000015ff007819 */ /* 0x002fe80000011630 */
[----:B------:R-:W-:Y:S01]  /*7880*/  LOP3.LUT P1, RZ, R0, 0x3, R96, 0x48, !PT ;  /* 0x0000000300ff7812 */ /* 0x000fe20007824860 */
[----:B------:R-:W-:Y:S01]  /*7890*/  @!UPT UIADD3 URZ, UPT, UPT, URZ, URZ, URZ ;  /* 0x000000fffffff290 */ /* 0x000fe2000fffe0ff */
[----:B----4-:R-:W-:Y:S11]  /*78a0*/  @P0 BRA `(.L_x_146) ;  /* 0x0000000000080947 */ /* 0x010ff60003800000 */
[----:B------:R-:W1:Y:S02]  /*78b0*/  SYNCS.PHASECHK.TRANS64.TRYWAIT P0, [R106+URZ+0x2e0], R2 ;  /* 0x0002e0026a0075a7 */ /* 0x000e6400080011ff */
[----:B-1----:R-:W-:Y:S05]  /*78c0*/  @!P0 BRA `(.L_x_147) ;  /* 0x0000003000bc8947 */ /* 0x002fea0003800000 */
.L_x_146:
[----:B------:R-:W-:Y:S05]  /*78d0*/  @!P1 BRA `(.L_x_148) ;  /* 0x0000000000409947 */ /* 0x000fea0003800000 */
[----:B------:R-:W4:Y:S01]  /*78e0*/  LDCU.64 UR8, c[0x4][0x70] ;  /* 0x01000e00ff0877ac */ /* 0x000f220008000a00 */
[----:B------:R-:W-:Y:S01]  /*78f0*/  MOV R3, 0x0 ;  /* 0x0000000000037802 */ /* 0x000fe20000000f00 */
[----:B------:R-:W-:Y:S02]  /*7900*/  HFMA2 R12, -RZ, RZ, 0, 5.9604644775390625e-08 ;  /* 0x00000001ff0c7431 */ /* 0x000fe400000001ff */
[----:B------:R-:W-:Y:S02]  /*7910*/  IMAD.MOV.U32 R8, RZ, RZ, 0x192 ;  /* 0x00000192ff087424 */ /* 0x000fe400078e00ff */
[----:B------:R-:W-:Y:S01]  /*7920*/  IMAD.MOV.U32 R13, RZ, RZ, RZ ;  /* 0x000000ffff0d7224 */ /* 0x000fe200078e00ff */
[----:B------:R-:W5:Y:S01]  /*7930*/  LDCU.64 UR6, c[0x4][0x78] ;  /* 0x01000f00ff0677ac */ /* 0x000f620008000a00 */
[----:B-1----:R-:W1:Y:S01]  /*7940*/  LDC.64 R2, c[0x4][R3] ;  /* 0x0100000003027b82 */ /* 0x002e620000000a00 */
[----:B------:R-:W2:Y:S01]  /*7950*/  LDCU.64 UR4, c[0x4][0x10] ;  /* 0x01000200ff0477ac */ /* 0x000ea20008000a00 */
[----:B----4-:R-:W-:Y:S01]  /*7960*/  MOV R5, UR9 ;  /* 0x0000000900057c02 */ /* 0x010fe20008000f00 */
[----:B------:R-:W-:Y:S01]  /*7970*/  IMAD.U32 R4, RZ, RZ, UR8 ;  /* 0x00000008ff047e24 */ /* 0x000fe2000f8e00ff */
[----:B-----5:R-:W-:Y:S01]  /*7980*/  MOV R7, UR7 ;  /* 0x0000000700077c02 */ /* 0x020fe20008000f00 */
[----:B------:R-:W-:Y:S01]  /*7990*/  IMAD.U32 R6, RZ, RZ, UR6 ;  /* 0x00000006ff067e24 */ /* 0x000fe2000f8e00ff */
[----:B--2---:R-:W-:Y:S01]  /*79a0*/  MOV R11, UR5 ;  /* 0x00000005000b7c02 */ /* 0x004fe20008000f00 */
[----:B------:R-:W-:Y:S02]  /*79b0*/  IMAD.U32 R10, RZ, RZ, UR4 ;  /* 0x00000004ff0a7e24 */ /* 0x000fe4000f8e00ff */
[----:B------:R-:W-:Y:S07]  /*79c0*/  LEPC R20, `(.L_x_148) ;  /* 0x000000001014794e */ /* 0x000fee0000000000 */
[----:B-1-3--:R-:W-:Y:S05]  /*79d0*/  CALL.ABS.NOINC R2 ;  /* 0x0000000002007343 */ /* 0x00afea0003c00000 */
.L_x_148:
[----:B------:R-:W-:Y:S01]  /*79e0*/  SHF.L.U32 R50, R56, 0x10, RZ ;  /* 0x0000001038327819 */ /* 0x000fe200000006ff */
[----:B------:R-:W-:Y:S05]  /*79f0*/  WARPSYNC.ALL ;  /* 0x0000000000007948 */ /* 0x000fea0003800000 */
[----:B------:R-:W-:Y:S01]  /*7a00*/  R2UR UR4, R48 ;  /* 0x00000000300472ca */ /* 0x000fe200000e0000 */
[----:B------:R-:W-:Y:S01]  /*7a10*/  BSSY.RECONVERGENT B0, `(.L_x_149) ;  /* 0x0000085000007945 */ /* 0x000fe20003800200 */
[----:B------:R-:W-:Y:S02]  /*7a20*/  LOP3.LUT R51, R56, 0xffff0000, RZ, 0xc0, !PT ;  /* 0xffff000038337812 */ /* 0x000fe400078ec0ff */
[----:B------:R-:W-:Y:S02]  /*7a30*/  SHF.L.U32 R52, R57, 0x10, RZ ;  /* 0x0000001039347819 */ /* 0x000fe400000006ff */
[----:B------:R-:W-:Y:S07]  /*7a40*/  ISETP.NE.AND P0, PT, R104, RZ, PT ;  /* 0x000000ff6800720c */ /* 0x000fee0003f05270 */
[----:B------:R-:W2:Y:S02]  /*7a50*/  LDTM.x32 R4, tmem[UR4] ;  /* 0x00000004000479ee */ /* 0x000ea400082c0000 */
[C---:B--2---:R-:W-:Y:S01]  /*7a60*/  FMUL R0, R47.reuse, R4 ;  /* 0x000000042f007220 */ /* 0x044fe20000400000 */
[C---:B-1----:R-:W-:Y:S01]  /*7a70*/  FMUL R2, R47.reuse, R5 ;  /* 0x000000052f027220 */ /* 0x042fe20000400000 */
[C---:B------:R-:W-:Y:S01]  /*7a80*/  FMUL R4, R47.reuse, R8 ;  /* 0x000000082f047220 */ /* 0x040fe20000400000 */
[C---:B------:R-:W-:Y:S01]  /*7a90*/  FMUL R3, R47.reuse, R6 ;  /* 0x000000062f037220 */ /* 0x040fe20000400000 */
[C---:B------:R-:W-:Y:S01]  /*7aa0*/  FMUL R5, R47.reuse, R9 ;  /* 0x000000092f057220 */ /* 0x040fe20000400000 */
[C---:B------:R-:W-:Y:S01]  /*7ab0*/  FMUL R8, R47.reuse, R12 ;  /* 0x0000000c2f087220 */ /* 0x040fe20000400000 */
[C---:B------:R-:W-:Y:S01]  /*7ac0*/  FMUL R6, R47.reuse, R10 ;  /* 0x0000000a2f067220 */ /* 0x040fe20000400000 */
[C---:B------:R-:W-:Y:S01]  /*7ad0*/  FMUL R9, R47.reuse, R13 ;  /* 0x0000000d2f097220 */ /* 0x040fe20000400000 */
[----:B------:R-:W-:Y:S01]  /*7ae0*/  FMUL R12, R47, R16 ;  /* 0x000000102f0c7220 */ /* 0x000fe20000400000 */
[----:B------:R-:W-:Y:S01]  /*7af0*/  FFMA R0, R49, R50, R0 ;  /* 0x0000003231007223 */ /* 0x000fe20000000000 */
[C---:B------:R-:W-:Y:S01]  /*7b00*/  FMUL R10, R47.reuse, R14 ;  /* 0x0000000e2f0a7220 */ /* 0x040fe20000400000 */
[C---:B------:R-:W-:Y:S01]  /*7b10*/  FMUL R13, R47.reuse, R17 ;  /* 0x000000112f0d7220 */ /* 0x040fe20000400000 */
[----:B------:R-:W-:Y:S01]  /*7b20*/  FMUL R16, R47, R20 ;  /* 0x000000142f107220 */ /* 0x000fe20000400000 */
[----:B------:R-:W-:Y:S01]  /*7b30*/  FFMA R2, R49, R51, R2 ;  /* 0x0000003331027223 */ /* 0x000fe20000000002 */
[C---:B------:R-:W-:Y:S01]  /*7b40*/  FMUL R14, R47.reuse, R18 ;  /* 0x000000122f0e7220 */ /* 0x040fe20000400000 */
[C---:B------:R-:W-:Y:S01]  /*7b50*/  FMUL R17, R47.reuse, R21 ;  /* 0x000000152f117220 */ /* 0x040fe20000400000 */
[C---:B------:R-:W-:Y:S01]  /*7b60*/  FMUL R20, R47.reuse, R24 ;  /* 0x000000182f147220 */ /* 0x040fe20000400000 */
[C---:B------:R-:W-:Y:S01]  /*7b70*/  FMUL R18, R47.reuse, R22 ;  /* 0x000000162f127220 */ /* 0x040fe20000400000 */
[C---:B------:R-:W-:Y:S01]  /*7b80*/  FMUL R21, R47.reuse, R25 ;  /* 0x000000192f157220 */ /* 0x040fe20000400000 */
[C---:B------:R-:W-:Y:S01]  /*7b90*/  FMUL R24, R47.reuse, R28 ;  /* 0x0000001c2f187220 */ /* 0x040fe20000400000 */
[C---:B------:R-:W-:Y:S01]  /*7ba0*/  FMUL R22, R47.reuse, R26 ;  /* 0x0000001a2f167220 */ /* 0x040fe20000400000 */
[C---:B------:R-:W-:Y:S01]  /*7bb0*/  FMUL R25, R47.reuse, R29 ;  /* 0x0000001d2f197220 */ /* 0x040fe20000400000 */
[----:B------:R-:W-:Y:S01]  /*7bc0*/  FMUL R28, R47, R32 ;  /* 0x000000202f1c7220 */ /* 0x000fe20000400000 */
[----:B------:R-:W-:Y:S01]  /*7bd0*/  LOP3.LUT R32, R57, 0xffff0000, RZ, 0xc0, !PT ;  /* 0xffff000039207812 */ /* 0x000fe200078ec0ff */
[C---:B------:R-:W-:Y:S01]  /*7be0*/  FMUL R26, R47.reuse, R30 ;  /* 0x0000001e2f1a7220 */ /* 0x040fe20000400000 */
[----:B------:R-:W-:Y:S01]  /*7bf0*/  FMUL R29, R47, R33 ;  /* 0x000000212f1d7220 */ /* 0x000fe20000400000 */
[----:B------:R-:W-:Y:S01]  /*7c00*/  SHF.L.U32 R33, R58, 0x10, RZ ;  /* 0x000000103a217819 */ /* 0x000fe200000006ff */
[----:B------:R-:W-:Y:S01]  /*7c10*/  FFMA R3, R49, R52, R3 ;  /* 0x0000003431037223 */ /* 0x000fe20000000003 */
[----:B------:R-:W-:Y:S01]  /*7c20*/  F2FP.BF16.F32.PACK_AB R52, R2, R0 ;  /* 0x000000000234723e */ /* 0x000fe200000010ff */
[----:B------:R-:W-:Y:S01]  /*7c30*/  FMUL R7, R47, R7 ;  /* 0x000000072f077220 */ /* 0x000fe20000400000 */
[----:B------:R-:W-:Y:S01]  /*7c40*/  SHF.L.U32 R0, R59, 0x10, RZ ;  /* 0x000000103b007819 */ /* 0x000fe200000006ff */
[----:B------:R-:W-:Y:S01]  /*7c50*/  FMUL R30, R47, R34 ;  /* 0x000000222f1e7220 */ /* 0x000fe20000400000 */
[----:B------:R-:W-:Y:S01]  /*7c60*/  LOP3.LUT R34, R58, 0xffff0000, RZ, 0xc0, !PT ;  /* 0xffff00003a227812 */ /* 0x000fe200078ec0ff */
[----:B------:R-:W-:Y:S01]  /*7c70*/  FFMA R7, R49, R32, R7 ;  /* 0x0000002031077223 */ /* 0x000fe20000000007 */
[----:B------:R-:W-:Y:S01]  /*7c80*/  LOP3.LUT R2, R59, 0xffff0000, RZ, 0xc0, !PT ;  /* 0xffff00003b027812 */ /* 0x000fe200078ec0ff */
[----:B------:R-:W-:Y:S01]  /*7c90*/  FFMA R4, R49, R33, R4 ;  /* 0x0000002131047223 */ /* 0x000fe20000000004 */
[----:B------:R-:W-:Y:S01]  /*7ca0*/  FMUL R11, R47, R11 ;  /* 0x0000000b2f0b7220 */ /* 0x000fe20000400000 */
[----:B------:R-:W-:Y:S01]  /*7cb0*/  FFMA R5, R49, R34, R5 ;  /* 0x0000002231057223 */ /* 0x000fe20000000005 */
[----:B------:R-:W-:Y:S01]  /*7cc0*/  F2FP.BF16.F32.PACK_AB R53, R7, R3 ;  /* 0x000000030735723e */ /* 0x000fe200000010ff */
[C---:B------:R-:W-:Y:S01]  /*7cd0*/  FFMA R6, R49.reuse, R0, R6 ;  /* 0x0000000031067223 */ /* 0x040fe20000000006 */
[C---:B------:R-:W-:Y:S01]  /*7ce0*/  SHF.L.U32 R0, R64.reuse, 0x10, RZ ;  /* 0x0000001040007819 */ /* 0x040fe200000006ff */
[----:B------:R-:W-:Y:S01]  /*7cf0*/  FFMA R11, R49, R2, R11 ;  /* 0x00000002310b7223 */ /* 0x000fe2000000000b */
[----:B------:R-:W-:Y:S01]  /*7d00*/  LOP3.LUT R2, R64, 0xffff0000, RZ, 0xc0, !PT ;  /* 0xffff000040027812 */ /* 0x000fe200078ec0ff */
[----:B------:R-:W-:Y:S01]  /*7d10*/  FMUL R15, R47, R15 ;  /* 0x0000000f2f0f7220 */ /* 0x000fe20000400000 */
[----:B------:R-:W-:Y:S01]  /*7d20*/  SHF.L.U32 R3, R65, 0x10, RZ ;  /* 0x0000001041037819 */ /* 0x000fe200000006ff */
[----:B------:R-:W-:Y:S01]  /*7d30*/  FFMA R8, R49, R0, R8 ;  /* 0x0000000031087223 */ /* 0x000fe20000000008 */
[----:B------:R-:W-:Y:S01]  /*7d40*/  LOP3.LUT R0, R65, 0xffff0000, RZ, 0xc0, !PT ;  /* 0xffff000041007812 */ /* 0x000fe200078ec0ff */
[C---:B------:R-:W-:Y:S01]  /*7d50*/  FFMA R9, R49.reuse, R2, R9 ;  /* 0x0000000231097223 */ /* 0x040fe20000000009 */
[C---:B------:R-:W-:Y:S01]  /*7d60*/  SHF.L.U32 R2, R66.reuse, 0x10, RZ ;  /* 0x0000001042027819 */ /* 0x040fe200000006ff */
[----:B------:R-:W-:Y:S01]  /*7d70*/  FFMA R10, R49, R3, R10 ;  /* 0x00000003310a7223 */ /* 0x000fe2000000000a */
[----:B------:R-:W-:Y:S01]  /*7d80*/  SHF.L.U32 R3, R67, 0x10, RZ ;  /* 0x0000001043037819 */ /* 0x000fe200000006ff */
[C---:B------:R-:W-:Y:S01]  /*7d90*/  FFMA R15, R49.reuse, R0, R15 ;  /* 0x00000000310f7223 */ /* 0x040fe2000000000f */
[----:B------:R-:W-:Y:S01]  /*7da0*/  LOP3.LUT R0, R66, 0xffff0000, RZ, 0xc0, !PT ;  /* 0xffff000042007812 */ /* 0x000fe200078ec0ff */
[----:B------:R-:W-:Y:S01]  /*7db0*/  FFMA R12, R49, R2, R12 ;  /* 0x00000002310c7223 */ /* 0x000fe2000000000c */
[C---:B------:R-:W-:Y:S01]  /*7dc0*/  SHF.L.U32 R2, R72.reuse, 0x10, RZ ;  /* 0x0000001048027819 */ /* 0x040fe200000006ff */
[----:B------:R-:W-:Y:S01]  /*7dd0*/  FMUL R19, R47, R19 ;  /* 0x000000132f137220 */ /* 0x000fe20000400000 */
[----:B------:R-:W-:Y:S01]  /*7de0*/  F2FP.BF16.F32.PACK_AB R54, R5, R4 ;  /* 0x000000040536723e */ /* 0x000fe200000010ff */
[----:B------:R-:W-:Y:S01]  /*7df0*/  FFMA R13, R49, R0, R13 ;  /* 0x00000000310d7223 */ /* 0x000fe2000000000d */
[----:B------:R-:W-:Y:S01]  /*7e00*/  LOP3.LUT R0, R67, 0xffff0000, RZ, 0xc0, !PT ;  /* 0xffff000043007812 */ /* 0x000fe200078ec0ff */
[----:B------:R-:W-:Y:S01]  /*7e10*/  FFMA R14, R49, R3, R14 ;  /* 0x00000003310e7223 */ /* 0x000fe2000000000e */
[----:B------:R-:W-:Y:S01]  /*7e20*/  LOP3.LUT R3, R72, 0xffff0000, RZ, 0xc0, !PT ;  /* 0xffff000048037812 */ /* 0x000fe200078ec0ff */
[----:B------:R-:W-:Y:S01]  /*7e30*/  FMUL R23, R47, R23 ;  /* 0x000000172f177220 */ /* 0x000fe20000400000 */
[----:B------:R-:W-:Y:S01]  /*7e40*/  F2FP.BF16.F32.PACK_AB R55, R11, R6 ;  /* 0x000000060b37723e */ /* 0x000fe200000010ff */
[----:B------:R-:W-:Y:S01]  /*7e50*/  FFMA R19, R49, R0, R19 ;  /* 0x0000000031137223 */ /* 0x000fe20000000013 */
[----:B------:R-:W-:Y:S01]  /*7e60*/  SHF.L.U32 R0, R73, 0x10, RZ ;  /* 0x0000001049007819 */ /* 0x000fe200000006ff */
[----:B------:R-:W-:Y:S01]  /*7e70*/  FFMA R16, R49, R2, R16 ;  /* 0x0000000231107223 */ /* 0x000fe20000000010 */
[----:B------:R-:W-:Y:S01]  /*7e80*/  LOP3.LUT R2, R73, 0xffff0000, RZ, 0xc0, !PT ;  /* 0xffff000049027812 */ /* 0x000fe200078ec0ff */
[----:B------:R-:W-:Y:S01]  /*7e90*/  FFMA R17, R49, R3, R17 ;  /* 0x0000000331117223 */ /* 0x000fe20000000011 */
[----:B------:R-:W-:Y:S01]  /*7ea0*/  SHF.L.U32 R3, R75, 0x10, RZ ;  /* 0x000000104b037819 */ /* 0x000fe200000006ff */
[----:B------:R-:W-:Y:S01]  /*7eb0*/  FFMA R18, R49, R0, R18 ;  /* 0x0000000031127223 */ /* 0x000fe20000000012 */
[C---:B------:R-:W-:Y:S01]  /*7ec0*/  SHF.L.U32 R0, R74.reuse, 0x10, RZ ;  /* 0x000000104a007819 */ /* 0x040fe200000006ff */
[----:B------:R1:W-:Y:S01]  /*7ed0*/  STS.128 [R63], R52 ;  /* 0x000000343f007388 */ /* 0x0003e20000000c00 */
[----:B------:R-:W-:Y:S01]  /*7ee0*/  F2FP.BF16.F32.PACK_AB R8, R9, R8 ;  /* 0x000000080908723e */ /* 0x000fe200000010ff */
[C---:B------:R-:W-:Y:S01]  /*7ef0*/  FFMA R23, R49.reuse, R2, R23 ;  /* 0x0000000231177223 */ /* 0x040fe20000000017 */
[----:B------:R-:W-:Y:S01]  /*7f00*/  LOP3.LUT R2, R74, 0xffff0000, RZ, 0xc0, !PT ;  /* 0xffff00004a027812 */ /* 0x000fe200078ec0ff */
[----:B------:R-:W-:Y:S01]  /*7f10*/  FFMA R20, R49, R0, R20 ;  /* 0x0000000031147223 */ /* 0x000fe20000000014 */
[----:B------:R-:W-:Y:S01]  /*7f20*/  LOP3.LUT R0, R75, 0xffff0000, RZ, 0xc0, !PT ;  /* 0xffff00004b007812 */ /* 0x000fe200078ec0ff */
[----:B------:R-:W-:Y:S01]  /*7f30*/  FMUL R27, R47, R27 ;  /* 0x0000001b2f1b7220 */ /* 0x000fe20000400000 */
[----:B------:R-:W-:Y:S01]  /*7f40*/  F2FP.BF16.F32.PACK_AB R9, R15, R10 ;  /* 0x0000000a0f09723e */ /* 0x000fe200000010ff */
[C---:B------:R-:W-:Y:S01]  /*7f50*/  FFMA R21, R49.reuse, R2, R21 ;  /* 0x0000000231157223 */ /* 0x040fe20000000015 */
[C---:B------:R-:W-:Y:S01]  /*7f60*/  FFMA R22, R49.reuse, R3, R22 ;  /* 0x0000000331167223 */ /* 0x040fe20000000016 */
[----:B------:R-:W-:Y:S01]  /*7f70*/  FFMA R27, R49, R0, R27 ;  /* 0x00000000311b7223 */ /* 0x000fe2000000001b */
[C---:B------:R-:W-:Y:S01]  /*7f80*/  SHF.L.U32 R2, R80.reuse, 0x10, RZ ;  /* 0x0000001050027819 */ /* 0x040fe200000006ff */
[C---:B------:R-:W-:Y:S01]  /*7f90*/  FMUL R31, R47.reuse, R31 ;  /* 0x0000001f2f1f7220 */ /* 0x040fe20000400000 */
[----:B------:R-:W-:Y:S01]  /*7fa0*/  LOP3.LUT R0, R80, 0xffff0000, RZ, 0xc0, !PT ;  /* 0xffff000050007812 */ /* 0x000fe200078ec0ff */
[----:B------:R-:W-:Y:S01]  /*7fb0*/  FMUL R35, R47, R35 ;  /* 0x000000232f237220 */ /* 0x000fe20000400000 */
[----:B------:R-:W-:Y:S01]  /*7fc0*/  SHF.L.U32 R3, R81, 0x10, RZ ;  /* 0x0000001051037819 */ /* 0x000fe200000006ff */
[----:B------:R-:W-:Y:S01]  /*7fd0*/  FFMA R24, R49, R2, R24 ;  /* 0x0000000231187223 */ /* 0x000fe20000000018 */
[----:B------:R-:W-:Y:S01]  /*7fe0*/  F2FP.BF16.F32.PACK_AB R10, R13, R12 ;  /* 0x0000000c0d0a723e */ /* 0x000fe200000010ff */
[----:B------:R-:W-:Y:S01]  /*7ff0*/  FFMA R25, R49, R0, R25 ;  /* 0x0000000031197223 */ /* 0x000fe20000000019 */
[----:B------:R-:W-:Y:S01]  /*8000*/  F2FP.BF16.F32.PACK_AB R11, R19, R14 ;  /* 0x0000000e130b723e */ /* 0x000fe200000010ff */
[----:B------:R-:W-:Y:S01]  /*8010*/  FFMA R26, R49, R3, R26 ;  /* 0x00000003311a7223 */ /* 0x000fe2000000001a */
[----:B------:R-:W-:Y:S02]  /*8020*/  LOP3.LUT R0, R81, 0xffff0000, RZ, 0xc0, !PT ;  /* 0xffff000051007812 */ /* 0x000fe400078ec0ff */
[C---:B------:R-:W-:Y:S01]  /*8030*/  SHF.L.U32 R2, R82.reuse, 0x10, RZ ;  /* 0x0000001052027819 */ /* 0x040fe200000006ff */
[----:B------:R1:W-:Y:S01]  /*8040*/  STS.128 [R62+0x10], R8 ;  /* 0x000010083e007388 */ /* 0x0003e20000000c00 */
[----:B------:R-:W-:Y:S01]  /*8050*/  LOP3.LUT R3, R82, 0xffff0000, RZ, 0xc0, !PT ;  /* 0xffff000052037812 */ /* 0x000fe200078ec0ff */
[----:B------:R-:W-:Y:S01]  /*8060*/  FFMA R31, R49, R0, R31 ;  /* 0x00000000311f7223 */ /* 0x000fe2000000001f */
[----:B------:R-:W-:Y:S01]  /*8070*/  SHF.L.U32 R4, R83, 0x10, RZ ;  /* 0x0000001053047819 */ /* 0x000fe200000006ff */
[----:B------:R-:W-:Y:S01]  /*8080*/  FFMA R28, R49, R2, R28 ;  /* 0x00000002311c7223 */ /* 0x000fe2000000001c */
[----:B------:R-:W-:Y:S01]  /*8090*/  F2FP.BF16.F32.PACK_AB R16, R17, R16 ;  /* 0x000000101110723e */ /* 0x000fe200000010ff */
[----:B------:R-:W-:Y:S01]  /*80a0*/  FFMA R29, R49, R3, R29 ;  /* 0x00000003311d7223 */ /* 0x000fe2000000001d */
[----:B------:R-:W-:Y:S01]  /*80b0*/  LOP3.LUT R5, R83, 0xffff0000, RZ, 0xc0, !PT ;  /* 0xffff000053057812 */ /* 0x000fe200078ec0ff */
[----:B------:R-:W-:Y:S01]  /*80c0*/  FFMA R30, R49, R4, R30 ;  /* 0x00000004311e7223 */ /* 0x000fe2000000001e */
[----:B------:R-:W-:Y:S02]  /*80d0*/  F2FP.BF16.F32.PACK_AB R17, R23, R18 ;  /* 0x000000121711723e */ /* 0x000fe400000010ff */
[----:B------:R-:W-:Y:S01]  /*80e0*/  F2FP.BF16.F32.PACK_AB R18, R21, R20 ;  /* 0x000000141512723e */ /* 0x000fe200000010ff */
[----:B------:R-:W-:Y:S01]  /*80f0*/  FFMA R35, R49, R5, R35 ;  /* 0x0000000531237223 */ /* 0x000fe20000000023 */
[----:B------:R-:W-:Y:S02]  /*8100*/  F2FP.BF16.F32.PACK_AB R19, R27, R22 ;  /* 0x000000161b13723e */ /* 0x000fe400000010ff */
[----:B------:R-:W-:Y:S02]  /*8110*/  F2FP.BF16.F32.PACK_AB R24, R25, R24 ;  /* 0x000000181918723e */ /* 0x000fe400000010ff */
[----:B------:R-:W-:Y:S01]  /*8120*/  F2FP.BF16.F32.PACK_AB R25, R31, R26 ;  /* 0x0000001a1f19723e */ /* 0x000fe200000010ff */
[----:B------:R1:W-:Y:S01]  /*8130*/  STS.128 [R61+0x20], R16 ;  /* 0x000020103d007388 */ /* 0x0003e20000000c00 */
[----:B------:R-:W-:Y:S02]  /*8140*/  F2FP.BF16.F32.PACK_AB R26, R29, R28 ;  /* 0x0000001c1d1a723e */ /* 0x000fe400000010ff */
[----:B------:R-:W-:Y:S05]  /*8150*/  F2FP.BF16.F32.PACK_AB R27, R35, R30 ;  /* 0x0000001e231b723e */ /* 0x000fea00000010ff */
[----:B------:R1:W-:Y:S01]  /*8160*/  STS.128 [R60+0x10], R24 ;  /* 0x000010183c007388 */ /* 0x0003e20000000c00 */
[----:B------:R-:W-:Y:S01]  /*8170*/  @!PT LDS RZ, [RZ] ;  /* 0x00000000fffff984 */ /* 0x000fe20000000800 */
[----:B------:R-:W-:Y:S01]  /*8180*/  @!PT LDS RZ, [RZ] ;  /* 0x00000000fffff984 */ /* 0x000fe20000000800 */
[----:B------:R-:W-:Y:S01]  /*8190*/  @!PT LDS RZ, [RZ] ;  /* 0x00000000fffff984 */ /* 0x000fe20000000800 */
[----:B------:R-:W-:Y:S01]  /*81a0*/  @!PT LDS RZ, [RZ] ;  /* 0x00000000fffff984 */ /* 0x000fe20000000800 */
[----:B------:R2:W-:Y:S07]  /*81b0*/  MEMBAR.ALL.CTA ;  /* 0x0000000000007992 */ /* 0x0005ee0000008000 */
[----:B--2---:R-:W2:Y:S02]  /*81c0*/  FENCE.VIEW.ASYNC.S ;  /* 0x00000000000073c6 */ /* 0x004ea40000000000 */
[----:B--2---:R-:W-:Y:S06]  /*81d0*/  BAR.SYNC.DEFER_BLOCKING 0x1, 0x80 ;  /* 0x0042000000007b1d */ /* 0x004fec0000010000 */
[----:B------:R-:W-:Y:S05]  /*81e0*/  @P0 BRA `(.L_x_150) ;  /* 0x00000000001c0947 */ /* 0x000fea0003800000 */
[----:B------:R-:W-:Y:S01]  /*81f0*/  R2UR UR4, R68 ;  /* 0x00000000440472ca */ /* 0x000fe200000e0000 */
[----:B------:R-:W-:Y:S01]  /*8200*/  UIADD3 UR6, UP0, UPT, UR54, 0x680, URZ ;  /* 0x0000068036067890 */ /* 0x000fe2000ff1e0ff */
[----:B------:R-:W-:Y:S03]  /*8210*/  UMOV UR43, UR36 ;  /* 0x00000024002b7c82 */ /* 0x000fe60008000000 */
[----:B------:R-:W-:Y:S08]  /*8220*/  UIADD3.X UR7, UPT, UPT, URZ, UR55, URZ, UP0, !UPT ;  /* 0x00000037ff077290 */ /* 0x000ff000087fe4ff */
[----:B------:R-:W-:Y:S09]  /*8230*/  UIADD3 UR40, UPT, UPT, UR48, 0x400, UR4 ;  /* 0x0000040030287890 */ /* 0x000ff2000fffe004 */
[----:B------:R2:W-:Y:S02]  /*8240*/  UTMASTG.3D [UR40], [UR6] ;  /* 0x00000028060073b5 */ /* 0x0005e40008010000 */
[----:B--2---:R0:W-:Y:S02]  /*8250*/  UTMACMDFLUSH ;  /* 0x00000000000079b7 */ /* 0x0041e40000000000 */
.L_x_150:
[----:B------:R-:W-:Y:S05]  /*8260*/  BSYNC.RECONVERGENT B0 ;  /* 0x0000000000007941 */ /* 0x000fea0003800200 */
.L_x_149:
[----:B------:R-:W-:Y:S01]  /*8270*/  UIADD3 UR40, UPT, UPT, UR56, 0x1, URZ ;  /* 0x0000000138287890 */ /* 0x000fe2000fffe0ff */
[----:B------:R-:W-:Y:S03]  /*8280*/  BSSY.RECONVERGENT B0, `(.L_x_151) ;  /* 0x0000005000007945 */ /* 0x000fe60003800200 */
[----:B------:R-:W-:Y:S04]  /*8290*/  UISETP.NE.AND UP0, UPT, UR40, 0x3, UPT ;  /* 0x000000032800788c */ /* 0x000fe8000bf05270 */
[----:B------:R-:W-:Y:S01]  /*82a0*/  USEL UR43, UR40, URZ, UP0 ;  /* 0x000000ff282b7287 */ /* 0x000fe20008000000 */
[----:B------:R-:W-:Y:S11]  /*82b0*/  @P0 BRA `(.L_x_152) ;  /* 0x0000000000040947 */ /* 0x000ff60003800000 */
[----:B------:R-:W-:Y:S04]  /*82c0*/  DEPBAR.LE SB0, 0x1 ;  /* 0x000080400000791a */ /* 0x000fe80000000000 */
.L_x_152:
[----:B------:R-:W-:Y:S05]  /*82d0*/  BSYNC.RECONVERGENT B0 ;  /* 0x0000000000007941 */ /* 0x000fea0003800200 */
.L_x_151:
[----:B------:R-:W-:Y:S01]  /*82e0*/  BAR.SYNC.DEFER_BLOCKING 0x1, 0x80 ;  /* 0x0042000000007b1d */ /* 0x000fe20000010000 */
[----:B------:R-:W-:Y:S01]  /*82f0*/  ISETP.NE.AND P1, PT, R109, RZ, PT ;  /* 0x000000ff6d00720c */ /* 0x000fe20003f25270 */
[----:B------:R-:W-:Y:S01]  /*8300*/  UISETP.NE.AND UP0, UPT, UR50, URZ, UPT ;  /* 0x000000ff3200728c */ /* 0x000fe2000bf05270 */
[----:B------:R-:W-:Y:S11]  /*8310*/  LEA R2, R69, UR48, 0x3 ;  /* 0x0000003045027c11 */ /* 0x000ff6000f8e18ff */
[----:B------:R-:W-:Y:S01]  /*8320*/  @P1 SHF.L.U32 R3, R71, 0x1f, RZ ;  /* 0x0000001f47031819 */ /* 0x000fe200000006ff */
[----:B------:R-:W-:Y:S06]  /*8330*/  BRA.U !UP0, `(.L_x_153) ;  /* 0x0000000108247547 */ /* 0x000fec000b800000 */
[----:B------:R-:W-:Y:S01]  /*8340*/  IMAD.U32 R4, RZ, RZ, UR49 ;  /* 0x00000031ff047e24 */ /* 0x000fe2000f8e00ff */
[----:B------:R-:W-:Y:S01]  /*8350*/  MOV R0, UR37 ;  /* 0x0000002500007c02 */ /* 0x000fe20008000f00 */
[----:B------:R-:W-:Y:S03]  /*8360*/  UIADD3 UR49, UPT, UPT, UR49, 0x1, URZ ;  /* 0x0000000131317890 */ /* 0x000fe6000fffe0ff */
[----:B------:R-:W-:Y:S01]  /*8370*/  @P1 LEA R4, R4, UR48, 0x3 ;  /* 0x0000003004041c11 */ /* 0x000fe2000f8e18ff */
[----:B------:R-:W-:Y:S04]  /*8380*/  UISETP.NE.AND UP0, UPT, UR49, 0x3, UPT ;  /* 0x000000033100788c */ /* 0x000fe8000bf05270 */
[----:B------:R-:W-:Y:S01]  /*8390*/  @P1 VIADD R4, R4, 0x298 ;  /* 0x0000029804041836 */ /* 0x000fe20000000000 */
[----:B------:R-:W-:Y:S04]  /*83a0*/  USEL UR49, UR49, URZ, UP0 ;  /* 0x000000ff31317287 */ /* 0x000fe80008000000 */
[----:B------:R-:W-:Y:S04]  /*83b0*/  @P1 PRMT R0, R0, 0x654, R4 ;  /* 0x0000065400001816 */ /* 0x000fe80000000004 */
[----:B------:R2:W-:Y:S04]  /*83c0*/  @P1 SYNCS.ARRIVE.TRANS64.RED.A1T0 RZ, [R0+URZ], RZ ;  /* 0x000000ff00ff19a7 */ /* 0x0005e800081004ff */
.L_x_153:
[----:B------:R-:W4:Y:S01]  /*83d0*/  @P1 SYNCS.PHASECHK.TRANS64.TRYWAIT P0, [R2+URZ+0x280], R3 ;  /* 0x00028003020015a7 */ /* 0x000f2200080011ff */
[----:B------:R-:W-:Y:S01]  /*83e0*/  BSSY B1, `(.L_x_154) ;  /* 0x0000015000017945 */ /* 0x000fe20003800000 */
[----:B----4-:R-:W-:Y:S03]  /*83f0*/  @P1 SEL R70, RZ, 0x1, !P0 ;  /* 0x00000001ff461807 */ /* 0x010fe60004000000 */
[----:B------:R-:W-:Y:S05]  /*8400*/  @!P1 BRA `(.L_x_155) ;  /* 0x0000000000489947 */ /* 0x000fea0003800000 */
[----:B------:R-:W-:Y:S01]  /*8410*/  ISETP.NE.AND P1, PT, R76, RZ, PT ;  /* 0x000000ff4c00720c */ /* 0x000fe20003f25270 */
[----:B------:R-:W-:Y:S01]  /*8420*/  BSSY B0, `(.L_x_156) ;  /* 0x000000a000007945 */ /* 0x000fe20003800000 */
[----:B------:R-:W-:Y:S11]  /*8430*/  ISETP.NE.AND P0, PT, R70, RZ, PT ;  /* 0x000000ff4600720c */ /* 0x000ff60003f05270 */
[----:B------:R-:W-:Y:S04]  /*8440*/  @P1 IMAD R69, R69, 0x2000, R103 ;  /* 0x0000200045451824 */ /* 0x000fe800078e0267 */
[----:B------:R-:W-:Y:S01]  /*8450*/  @P1 IMAD.IADD R4, R111, 0x1, R69 ;  /* 0x000000016f041824 */ /* 0x000fe200078e0245 */
[----:B------:R-:W-:Y:S03]  /*8460*/  @P1 IADD3 R3, PT, PT, R110, R69, RZ ;  /* 0x000000456e031210 */ /* 0x000fe60007ffe0ff */
[----:B--2---:R-:W-:Y:S01]  /*8470*/  @P1 IMAD.IADD R0, R102, 0x1, R4 ;  /* 0x0000000166001824 */ /* 0x004fe200078e0204 */
[----:B------:R-:W-:Y:S06]  /*8480*/  @P0 BRA `(.L_x_157) ;  /* 0x00000000000c0947 */ /* 0x000fec0003800000 */
[----:B------:R-:W-:Y:S04]  /*8490*/  SHF.L.U32 R71, R71, 0x1f, RZ ;  /* 0x0000001f47477819 */ /* 0x000fe800000006ff */
[----:B------:R-:W2:Y:S02]  /*84a0*/  SYNCS.PHASECHK.TRANS64.TRYWAIT P0, [R2+URZ+0x280], R71 ;  /* 0x00028047020075a7 */ /* 0x000ea400080011ff */
[----:B--2---:R-:W-:Y:S05]  /*84b0*/  @!P0 BRA `(.L_x_158) ;  /* 0x0000002400d48947 */ /* 0x004fea0003800000 */
.L_x_157:
[----:B------:R-:W-:Y:S05]  /*84c0*/  BSYNC B0 ;  /* 0x0000000000007941 */ /* 0x000fea0003800000 */
.L_x_156:
[----:B------:R-:W-:Y:S11]  /*84d0*/  ISETP.NE.AND P0, PT, R76, RZ, PT ;  /* 0x000000ff4c00720c */ /* 0x000ff60003f05270 */
[----:B------:R-:W-:Y:S02]  /*84e0*/  @!UPT UIADD3 URZ, UPT, UPT, URZ, URZ, URZ ;  /* 0x000000fffffff290 */ /* 0x000fe4000fffe0ff */
[----:B------:R4:W1:Y:S04]  /*84f0*/  @P0 LDS.128 R56, [R69] ;  /* 0x0000000045380984 */ /* 0x0008680000000c00 */
[----:B------:R4:W1:Y:S04]  /*8500*/  @P0 LDS.128 R72, [R3+0x20] ;  /* 0x0000200003480984 */ /* 0x0008680000000c00 */
[----:B------:R4:W1:Y:S04]  /*8510*/  @P0 LDS.128 R64, [R4+0x10] ;  /* 0x0000100004400984 */ /* 0x0008680000000c00 */
[----:B------:R4:W1:Y:S02]  /*8520*/  @P0 LDS.128 R80, [R0+0x10] ;  /* 0x0000100000500984 */ /* 0x0008640000000c00 */
.L_x_155:
[----:B------:R-:W-:Y:S05]  /*8530*/  BSYNC B1 ;  /* 0x0000000000017941 */ /* 0x000fea0003800000 */
.L_x_154:
[----:B--2-4-:R-:W-:Y:S05]  /*8540*/  VIADD R0, R48, 0x20 ;  /* 0x0000002030007836 */ /* 0x014fea0000000000 */
[----:B------:R-:W-:Y:S04]  /*8550*/  SHF.R.U32.HI R0, RZ, 0x15, R0 ;  /* 0x00000015ff007819 */ /* 0x000fe80000011600 */
[----:B------:R-:W-:Y:S11]  /*8560*/  LOP3.LUT P0, RZ, R0, 0x3, R96, 0x48, !PT ;  /* 0x0000000300ff7812 */ /* 0x000ff60007804860 */
[----:B------:R-:W-:Y:S02]  /*8570*/  @!UPT UIADD3 URZ, UPT, UPT, URZ, URZ, URZ ;  /* 0x000000fffffff290 */ /* 0x000fe4000fffe0ff */
[----:B------:R-:W-:Y:S05]  /*8580*/  @!P0 BRA `(.L_x_159) ;  /* 0x0000000000408947 */ /* 0x000fea0003800000 */
[----:B------:R-:W2:Y:S01]  /*8590*/  LDCU.64 UR8, c[0x4][0x70] ;  /* 0x01000e00ff0877ac */ /* 0x000ea20008000a00 */
[----:B------:R-:W-:Y:S01]  /*85a0*/  MOV R3, 0x0 ;  /* 0x0000000000037802 */ /* 0x000fe20000000f00 */
[----:B------:R-:W-:Y:S02]  /*85b0*/  HFMA2 R12, -RZ, RZ, 0, 5.9604644775390625e-08 ;  /* 0x00000001ff0c7431 */ /* 0x000fe400000001ff */
[----:B-1----:R-:W-:Y:S02]  /*85c0*/  IMAD.MOV.U32 R8, RZ, RZ, 0x192 ;  /* 0x00000192ff087424 */ /* 0x002fe400078e00ff */
[----:B------:R-:W-:Y:S01]  /*85d0*/  IMAD.MOV.U32 R13, RZ, RZ, RZ ;  /* 0x000000ffff0d7224 */ /* 0x000fe200078e00ff */
[----:B------:R-:W1:Y:S01]  /*85e0*/  LDCU.64 UR6, c[0x4][0x78] ;  /* 0x01000f00ff0677ac */ /* 0x000e620008000a00 */
[----:B------:R-:W4:Y:S01]  /*85f0*/  LDC.64 R2, c[0x4][R3] ;  /* 0x0100000003027b82 */ /* 0x000f220000000a00 */
[----:B------:R-:W5:Y:S01]  /*8600*/  LDCU.64 UR4, c[0x4][0x10] ;  /* 0x01000200ff0477ac */ /* 0x000f620008000a00 */
[----:B--2---:R-:W-:Y:S01]  /*8610*/  MOV R5, UR9 ;  /* 0x0000000900057c02 */ /* 0x004fe20008000f00 */
[----:B------:R-:W-:Y:S01]  /*8620*/  IMAD.U32 R4, RZ, RZ, UR8 ;  /* 0x00000008ff047e24 */ /* 0x000fe2000f8e00ff */
[----:B-1----:R-:W-:Y:S01]  /*8630*/  MOV R7, UR7 ;  /* 0x0000000700077c02 */ /* 0x002fe20008000f00 */
[----:B------:R-:W-:Y:S01]  /*8640*/  IMAD.U32 R6, RZ, RZ, UR6 ;  /* 0x00000006ff067e24 */ /* 0x000fe2000f8e00ff */
[----:B-----5:R-:W-:Y:S01]  /*8650*/  MOV R11, UR5 ;  /* 0x00000005000b7c02 */ /* 0x020fe20008000f00 */
[----:B------:R-:W-:Y:S02]  /*8660*/  IMAD.U32 R10, RZ, RZ, UR4 ;  /* 0x00000004ff0a7e24 */ /* 0x000fe4000f8e00ff */
[----:B------:R-:W-:Y:S07]  /*8670*/  LEPC R20, `(.L_x_159) ;  /* 0x000000001014794e */ /* 0x000fee0000000000 */
[----:B---34-:R-:W-:Y:S05]  /*8680*/  CALL.ABS.NOINC R2 ;  /* 0x0000000002007343 */ /* 0x018fea0003c00000 */
.L_x_159:
[----:B------:R-:W-:Y:S01]  /*8690*/  ISETP.NE.AND P0, PT, R104, RZ, PT ;  /* 0x000000ff6800720c */ /* 0x000fe20003f05270 */
[----:B------:R-:W-:Y:S05]  /*86a0*/  WARPSYNC.ALL ;  /* 0x0000000000007948 */ /* 0x000fea0003800000 */
[----:B------:R-:W-:Y:S01]  /*86b0*/  R2UR UR4, R48 ;  /* 0x00000000300472ca */ /* 0x000fe200000e0000 */
[----:B------:R-:W-:Y:S01]  /*86c0*/  USHF.L.U32 UR8, UR43, 0xd, URZ ;  /* 0x0000000d2b087899 */ /* 0x000fe200080006ff */
[C---:B-1----:R-:W-:Y:S01]  /*86d0*/  SHF.L.U32 R48, R56.reuse, 0x10, RZ ;  /* 0x0000001038307819 */ /* 0x042fe200000006ff */
[----:B------:R-:W-:Y:S01]  /*86e0*/  BSSY.RECONVERGENT B0, `(.L_x_160) ;  /* 0x000008d000007945 */ /* 0x000fe20003800200 */
[----:B------:R-:W-:Y:S02]  /*86f0*/  LOP3.LUT R50, R56, 0xffff0000, RZ, 0xc0, !PT ;  /* 0xffff000038327812 */ /* 0x000fe400078ec0ff */
[C---:B------:R-:W-:Y:S02]  /*8700*/  SHF.L.U32 R51, R57.reuse, 0x10, RZ ;  /* 0x0000001039337819 */ /* 0x040fe400000006ff */
[----:B------:R-:W-:Y:S02]  /*8710*/  LOP3.LUT R52, R57, 0xffff0000, RZ, 0xc0, !PT ;  /* 0xffff000039347812 */ /* 0x000fe400078ec0ff */
[C---:B------:R-:W-:Y:S02]  /*8720*/  SHF.L.U32 R53, R58.reuse, 0x10, RZ ;  /* 0x000000103a357819 */ /* 0x040fe400000006ff */
[----:B------:R-:W-:Y:S01]  /*8730*/  IADD3 R0, PT, PT, R103, UR8, RZ ;  /* 0x0000000867007c10 */ /* 0x000fe2000fffe0ff */
[----:B------:R-:W1:Y:S01]  /*8740*/  LDTM.x32 R4, tmem[UR4+0x20] ;  /* 0x00002004000479ee */ /* 0x000e6200082c0000 */
[----:B------:R-:W-:Y:S01]  /*8750*/  LOP3.LUT R54, R58, 0xffff0000, RZ, 0xc0, !PT ;  /* 0xffff00003a367812 */ /* 0x000fe200078ec0ff */
[----:B------:R-:W-:Y:S01]  /*8760*/  NOP ;  /* 0x0000000000007918 */ /* 0x000fe20000000000 */
[C---:B------:R-:W-:Y:S02]  /*8770*/  SHF.L.U32 R55, R59.reuse, 0x10, RZ ;  /* 0x000000103b377819 */ /* 0x040fe400000006ff */
[----:B------:R-:W-:Y:S02]  /*8780*/  LOP3.LUT R56, R59, 0xffff0000, RZ, 0xc0, !PT ;  /* 0xffff00003b387812 */ /* 0x000fe400078ec0ff */
[----:B------:R-:W-:Y:S02]  /*8790*/  SHF.L.U32 R57, R64, 0x10, RZ ;  /* 0x0000001040397819 */ /* 0x000fe400000006ff */
[-C--:B------:R-:W-:Y:S02]  /*87a0*/  IADD3 R111, PT, PT, R111, R0.reuse, RZ ;  /* 0x000000006f6f7210 */ /* 0x080fe40007ffe0ff */
[----:B------:R-:W-:Y:S02]  /*87b0*/  IADD3 R110, PT, PT, R110, R0, RZ ;  /* 0x000000006e6e7210 */ /* 0x000fe40007ffe0ff */
[----:B------:R-:W-:Y:S02]  /*87c0*/  LOP3.LUT R58, R64, 0xffff0000, RZ, 0xc0, !PT ;  /* 0xffff0000403a7812 */ /* 0x000fe400078ec0ff */
[C---:B------:R-:W-:Y:S02]  /*87d0*/  SHF.L.U32 R59, R65.reuse, 0x10, RZ ;  /* 0x00000010413b7819 */ /* 0x040fe400000006ff */
[----:B---3--:R-:W-:Y:S02]  /*87e0*/  LOP3.LUT R60, R65, 0xffff0000, RZ, 0xc0, !PT ;  /* 0xffff0000413c7812 */ /* 0x008fe400078ec0ff */
[C---:B------:R-:W-:Y:S02]  /*87f0*/  SHF.L.U32 R61, R66.reuse, 0x10, RZ ;  /* 0x00000010423d7819 */ /* 0x040fe400000006ff */
[----:B------:R-:W-:Y:S02]  /*8800*/  LOP3.LUT R62, R66, 0xffff0000, RZ, 0xc0, !PT ;  /* 0xffff0000423e7812 */ /* 0x000fe400078ec0ff */
[----:B------:R-:W-:Y:S01]  /*8810*/  SHF.L.U32 R63, R67, 0x10, RZ ;  /* 0x00000010433f7819 */ /* 0x000fe200000006ff */
[C---:B-1----:R-:W-:Y:S01]  /*8820*/  FMUL R4, R47.reuse, R4 ;  /* 0x000000042f047220 */ /* 0x042fe20000400000 */
[----:B------:R-:W-:Y:S01]  /*8830*/  IADD3 R106, PT, PT, R106, 0x300, RZ ;  /* 0x000003006a6a7810 */ /* 0x000fe20007ffe0ff */
[----:B------:R-:W-:Y:S01]  /*8840*/  FMUL R5, R47, R5 ;  /* 0x000000052f057220 */ /* 0x000fe20000400000 */
[----:B------:R-:W-:Y:S01]  /*8850*/  LOP3.LUT R64, R67, 0xffff0000, RZ, 0xc0, !PT ;  /* 0xffff000043407812 */ /* 0x000fe200078ec0ff */
[C---:B------:R-:W-:Y:S01]  /*8860*/  FMUL R6, R47.reuse, R6 ;  /* 0x000000062f067220 */ /* 0x040fe20000400000 */
[C---:B------:R-:W-:Y:S01]  /*8870*/  SHF.L.U32 R65, R72.reuse, 0x10, RZ ;  /* 0x0000001048417819 */ /* 0x040fe200000006ff */
[----:B------:R-:W-:Y:S01]  /*8880*/  FMUL R7, R47, R7 ;  /* 0x000000072f077220 */ /* 0x000fe20000400000 */
[----:B------:R-:W-:Y:S01]  /*8890*/  LOP3.LUT R66, R72, 0xffff0000, RZ, 0xc0, !PT ;  /* 0xffff000048427812 */ /* 0x000fe200078ec0ff */
[----:B------:R-:W-:Y:S01]  /*88a0*/  FFMA R4, R49, R48, R4 ;  /* 0x0000003031047223 */ /* 0x000fe20000000004 */
[----:B------:R-:W-:Y:S01]  /*88b0*/  SHF.L.U32 R67, R73, 0x10, RZ ;  /* 0x0000001049437819 */ /* 0x000fe200000006ff */
[----:B------:R-:W-:Y:S01]  /*88c0*/  FMUL R8, R47, R8 ;  /* 0x000000082f087220 */ /* 0x000fe20000400000 */
[----:B------:R-:W-:Y:S01]  /*88d0*/  LOP3.LUT R106, R106, 0xfefffff8, RZ, 0xc0, !PT ;  /* 0xfefffff86a6a7812 */ /* 0x000fe200078ec0ff */
[----:B------:R-:W-:Y:S01]  /*88e0*/  FFMA R5, R49, R50, R5 ;  /* 0x0000003231057223 */ /* 0x000fe20000000005 */
[----:B------:R-:W-:Y:S01]  /*88f0*/  LOP3.LUT R68, R73, 0xffff0000, RZ, 0xc0, !PT ;  /* 0xffff000049447812 */ /* 0x000fe200078ec0ff */
[----:B------:R-:W-:Y:S01]  /*8900*/  FMUL R9, R47, R9 ;  /* 0x000000092f097220 */ /* 0x000fe20000400000 */
[C---:B------:R-:W-:Y:S01]  /*8910*/  SHF.L.U32 R69, R74.reuse, 0x10, RZ ;  /* 0x000000104a457819 */ /* 0x040fe200000006ff */
[----:B------:R1:W-:Y:S01]  /*8920*/  SYNCS.ARRIVE.TRANS64.RED.A1T0 RZ, [R106+URZ], RZ ;  /* 0x000000ff6aff79a7 */ /* 0x0003e200081004ff */
[----:B------:R-:W-:Y:S01]  /*8930*/  F2FP.BF16.F32.PACK_AB R4, R5, R4 ;  /* 0x000000040504723e */ /* 0x000fe200000010ff */
[C---:B------:R-:W-:Y:S01]  /*8940*/  FFMA R6, R49.reuse, R51, R6 ;  /* 0x0000003331067223 */ /* 0x040fe20000000006 */
[C---:B------:R-:W-:Y:S01]  /*8950*/  FFMA R7, R49.reuse, R52, R7 ;  /* 0x0000003431077223 */ /* 0x040fe20000000007 */
[C---:B------:R-:W-:Y:S01]  /*8960*/  FFMA R8, R49.reuse, R53, R8 ;  /* 0x0000003531087223 */ /* 0x040fe20000000008 */
[----:B------:R-:W-:Y:S01]  /*8970*/  LOP3.LUT R70, R74, 0xffff0000, RZ, 0xc0, !PT ;  /* 0xffff00004a467812 */ /* 0x000fe200078ec0ff */
[----:B------:R-:W-:Y:S01]  /*8980*/  FFMA R9, R49, R54, R9 ;  /* 0x0000003631097223 */ /* 0x000fe20000000009 */
[----:B------:R-:W-:Y:S01]  /*8990*/  FMUL R10, R47, R10 ;  /* 0x0000000a2f0a7220 */ /* 0x000fe20000400000 */
[----:B------:R-:W-:Y:S01]  /*89a0*/  F2FP.BF16.F32.PACK_AB R5, R7, R6 ;  /* 0x000000060705723e */ /* 0x000fe200000010ff */
[C---:B------:R-:W-:Y:S01]  /*89b0*/  FMUL R11, R47.reuse, R11 ;  /* 0x0000000b2f0b7220 */ /* 0x040fe20000400000 */
[----:B------:R-:W-:Y:S01]  /*89c0*/  FMUL R0, R47, R12 ;  /* 0x0000000c2f007220 */ /* 0x000fe20000400000 */
[----:B------:R-:W-:Y:S01]  /*89d0*/  F2FP.BF16.F32.PACK_AB R6, R9, R8 ;  /* 0x000000080906723e */ /* 0x000fe200000010ff */
[C---:B------:R-:W-:Y:S01]  /*89e0*/  FFMA R10, R49.reuse, R55, R10 ;  /* 0x00000037310a7223 */ /* 0x040fe2000000000a */
[----:B------:R-:W-:Y:S01]  /*89f0*/  FFMA R11, R49, R56, R11 ;  /* 0x00000038310b7223 */ /* 0x000fe2000000000b */
[----:B------:R-:W-:Y:S01]  /*8a00*/  SHF.L.U32 R71, R75, 0x10, RZ ;  /* 0x000000104b477819 */ /* 0x000fe200000006ff */
[----:B------:R-:W-:Y:S01]  /*8a10*/  FFMA R0, R49, R57, R0 ;  /* 0x0000003931007223 */ /* 0x000fe20000000000 */
[----:B------:R-:W-:Y:S01]  /*8a20*/  FMUL R2, R47, R13 ;  /* 0x0000000d2f027220 */ /* 0x000fe20000400000 */
[----:B------:R-:W-:Y:S01]  /*8a30*/  LOP3.LUT R72, R75, 0xffff0000, RZ, 0xc0, !PT ;  /* 0xffff00004b487812 */ /* 0x000fe200078ec0ff */
[----:B------:R-:W-:Y:S01]  /*8a40*/  FMUL R3, R47, R14 ;  /* 0x0000000e2f037220 */ /* 0x000fe20000400000 */
[----:B------:R-:W-:Y:S01]  /*8a50*/  F2FP.BF16.F32.PACK_AB R7, R11, R10 ;  /* 0x0000000a0b07723e */ /* 0x000fe200000010ff */
[----:B------:R-:W-:Y:S01]  /*8a60*/  FFMA R2, R49, R58, R2 ;  /* 0x0000003a31027223 */ /* 0x000fe20000000002 */
[C---:B------:R-:W-:Y:S01]  /*8a70*/  FMUL R15, R47.reuse, R15 ;  /* 0x0000000f2f0f7220 */ /* 0x040fe20000400000 */
[C---:B------:R-:W-:Y:S01]  /*8a80*/  FMUL R12, R47.reuse, R16 ;  /* 0x000000102f0c7220 */ /* 0x040fe20000400000 */
[----:B------:R-:W-:Y:S01]  /*8a90*/  FMUL R13, R47, R17 ;  /* 0x000000112f0d7220 */ /* 0x000fe20000400000 */
[----:B------:R1:W-:Y:S01]  /*8aa0*/  STS.128 [R103+UR8], R4 ;  /* 0x0000000467007988 */ /* 0x0003e20008000c08 */
[C---:B------:R-:W-:Y:S01]  /*8ab0*/  SHF.L.U32 R73, R80.reuse, 0x10, RZ ;  /* 0x0000001050497819 */ /* 0x040fe200000006ff */
[C---:B------:R-:W-:Y:S01]  /*8ac0*/  FFMA R3, R49.reuse, R59, R3 ;  /* 0x0000003b31037223 */ /* 0x040fe20000000003 */
[----:B------:R-:W-:Y:S01]  /*8ad0*/  LOP3.LUT R74, R80, 0xffff0000, RZ, 0xc0, !PT ;  /* 0xffff0000504a7812 */ /* 0x000fe200078ec0ff */
[C---:B------:R-:W-:Y:S01]  /*8ae0*/  FFMA R15, R49.reuse, R60, R15 ;  /* 0x0000003c310f7223 */ /* 0x040fe2000000000f */
[----:B------:R-:W-:Y:S01]  /*8af0*/  F2FP.BF16.F32.PACK_AB R8, R2, R0 ;  /* 0x000000000208723e */ /* 0x000fe200000010ff */
[C---:B------:R-:W-:Y:S01]  /*8b00*/  FFMA R12, R49.reuse, R61, R12 ;  /* 0x0000003d310c7223 */ /* 0x040fe2000000000c */
[----:B------:R-:W-:Y:S01]  /*8b10*/  IADD3 R0, PT, PT, R102, R111, RZ ;  /* 0x0000006f66007210 */ /* 0x000fe20007ffe0ff */
[----:B------:R-:W-:Y:S01]  /*8b20*/  FFMA R13, R49, R62, R13 ;  /* 0x0000003e310d7223 */ /* 0x000fe2000000000d */
[----:B------:R-:W-:Y:S01]  /*8b30*/  F2FP.BF16.F32.PACK_AB R9, R15, R3 ;  /* 0x000000030f09723e */ /* 0x000fe200000010ff */
[C---:B------:R-:W-:Y:S01]  /*8b40*/  FMUL R14, R47.reuse, R18 ;  /* 0x000000122f0e7220 */ /* 0x040fe20000400000 */
[C---:B------:R-:W-:Y:S01]  /*8b50*/  FMUL R19, R47.reuse, R19 ;  /* 0x000000132f137220 */ /* 0x040fe20000400000 */
[C---:B------:R-:W-:Y:S01]  /*8b60*/  FMUL R16, R47.reuse, R20 ;  /* 0x000000142f107220 */ /* 0x040fe20000400000 */
[----:B------:R-:W-:Y:S01]  /*8b70*/  FMUL R17, R47, R21 ;  /* 0x000000152f117220 */ /* 0x000fe20000400000 */
[----:B------:R-:W-:Y:S01]  /*8b80*/  FFMA R14, R49, R63, R14 ;  /* 0x0000003f310e7223 */ /* 0x000fe2000000000e */
        /* <DEDUP_REMOVED lines=11> */
[----:B------:R-:W-:Y:S01]  /*8c40*/  F2FP.BF16.F32.PACK_AB R10, R13, R12 ;  /* 0x0000000c0d0a723e */ /* 0x000fe200000010ff */
[----:B------:R-:W-:Y:S01]  /*8c50*/  FFMA R20, R49, R69, R20 ;  /* 0x0000004531147223 */ /* 0x000fe20000000014 */
[----:B------:R-:W-:Y:S01]  /*8c60*/  F2FP.BF16.F32.PACK_AB R11, R19, R14 ;  /* 0x0000000e130b723e */ /* 0x000fe200000010ff */
[----:B------:R-:W-:Y:S01]  /*8c70*/  FMUL R24, R47, R28 ;  /* 0x0000001c2f187220 */ /* 0x000fe20000400000 */
[----:B------:R-:W-:Y:S01]  /*8c80*/  FFMA R21, R49, R70, R21 ;  /* 0x0000004631157223 */ /* 0x000fe20000000015 */
[----:B------:R-:W-:Y:S01]  /*8c90*/  SHF.L.U32 R75, R81, 0x10, RZ ;  /* 0x00000010514b7819 */ /* 0x000fe200000006ff */
[----:B------:R-:W-:Y:S01]  /*8ca0*/  FMUL R25, R47, R29 ;  /* 0x0000001d2f197220 */ /* 0x000fe20000400000 */
[----:B------:R1:W-:Y:S01]  /*8cb0*/  STS.128 [R111+0x10], R8 ;  /* 0x000010086f007388 */ /* 0x0003e20000000c00 */
[----:B------:R-:W-:Y:S01]  /*8cc0*/  FFMA R22, R49, R71, R22 ;  /* 0x0000004731167223 */ /* 0x000fe20000000016 */
[----:B------:R-:W-:Y:S01]  /*8cd0*/  LOP3.LUT R76, R81, 0xffff0000, RZ, 0xc0, !PT ;  /* 0xffff0000514c7812 */ /* 0x000fe200078ec0ff */
[----:B------:R-:W-:Y:S01]  /*8ce0*/  FMUL R26, R47, R30 ;  /* 0x0000001e2f1a7220 */ /* 0x000fe20000400000 */
[----:B------:R-:W-:Y:S01]  /*8cf0*/  FFMA R27, R49, R72, R27 ;  /* 0x00000048311b7223 */ /* 0x000fe2000000001b */
[C---:B------:R-:W-:Y:S01]  /*8d00*/  SHF.L.U32 R77, R82.reuse, 0x10, RZ ;  /* 0x00000010524d7819 */ /* 0x040fe200000006ff */
[----:B------:R-:W-:Y:S01]  /*8d10*/  FMUL R31, R47, R31 ;  /* 0x0000001f2f1f7220 */ /* 0x000fe20000400000 */
[----:B------:R-:W-:Y:S01]  /*8d20*/  FFMA R24, R49, R73, R24 ;  /* 0x0000004931187223 */ /* 0x000fe20000000018 */
[----:B------:R-:W-:Y:S01]  /*8d30*/  LOP3.LUT R78, R82, 0xffff0000, RZ, 0xc0, !PT ;  /* 0xffff0000524e7812 */ /* 0x000fe200078ec0ff */
[----:B------:R-:W-:Y:S01]  /*8d40*/  FMUL R28, R47, R32 ;  /* 0x000000202f1c7220 */ /* 0x000fe20000400000 */
[----:B------:R-:W-:Y:S01]  /*8d50*/  FFMA R25, R49, R74, R25 ;  /* 0x0000004a31197223 */ /* 0x000fe20000000019 */
[----:B------:R-:W-:Y:S01]  /*8d60*/  SHF.L.U32 R79, R83, 0x10, RZ ;  /* 0x00000010534f7819 */ /* 0x000fe200000006ff */
[----:B------:R-:W-:Y:S01]  /*8d70*/  FMUL R29, R47, R33 ;  /* 0x000000212f1d7220 */ /* 0x000fe20000400000 */
[----:B------:R-:W-:Y:S01]  /*8d80*/  F2FP.BF16.F32.PACK_AB R16, R17, R16 ;  /* 0x000000101110723e */ /* 0x000fe200000010ff */
[----:B------:R-:W-:Y:S01]  /*8d90*/  FFMA R26, R49, R75, R26 ;  /* 0x0000004b311a7223 */ /* 0x000fe2000000001a */
[----:B------:R-:W-:Y:S01]  /*8da0*/  LOP3.LUT R80, R83, 0xffff0000, RZ, 0xc0, !PT ;  /* 0xffff000053507812 */ /* 0x000fe200078ec0ff */
[----:B------:R-:W-:Y:S01]  /*8db0*/  FMUL R30, R47, R34 ;  /* 0x000000222f1e7220 */ /* 0x000fe20000400000 */
[----:B------:R-:W-:Y:S01]  /*8dc0*/  F2FP.BF16.F32.PACK_AB R17, R23, R18 ;  /* 0x000000121711723e */ /* 0x000fe200000010ff */
[----:B------:R-:W-:Y:S01]  /*8dd0*/  FFMA R31, R49, R76, R31 ;  /* 0x0000004c311f7223 */ /* 0x000fe2000000001f */
[----:B------:R-:W-:Y:S01]  /*8de0*/  FMUL R35, R47, R35 ;  /* 0x000000232f237220 */ /* 0x000fe20000400000 */
[----:B------:R-:W-:Y:S01]  /*8df0*/  F2FP.BF16.F32.PACK_AB R18, R21, R20 ;  /* 0x000000141512723e */ /* 0x000fe200000010ff */
[----:B------:R-:W-:Y:S01]  /*8e00*/  FFMA R28, R49, R77, R28 ;  /* 0x0000004d311c7223 */ /* 0x000fe2000000001c */
[----:B------:R-:W-:Y:S01]  /*8e10*/  F2FP.BF16.F32.PACK_AB R19, R27, R22 ;  /* 0x000000161b13723e */ /* 0x000fe200000010ff */
[C---:B------:R-:W-:Y:S01]  /*8e20*/  FFMA R29, R49.reuse, R78, R29 ;  /* 0x0000004e311d7223 */ /* 0x040fe2000000001d */
[C---:B------:R-:W-:Y:S01]  /*8e30*/  FFMA R30, R49.reuse, R79, R30 ;  /* 0x0000004f311e7223 */ /* 0x040fe2000000001e */
[----:B------:R-:W-:Y:S01]  /*8e40*/  FFMA R35, R49, R80, R35 ;  /* 0x0000005031237223 */ /* 0x000fe20000000023 */
[----:B------:R-:W-:Y:S01]  /*8e50*/  F2FP.BF16.F32.PACK_AB R24, R25, R24 ;  /* 0x000000181918723e */ /* 0x000fe200000010ff */
[----:B------:R1:W-:Y:S01]  /*8e60*/  STS.128 [R110+0x20], R16 ;  /* 0x000020106e007388 */ /* 0x0003e20000000c00 */
[----:B------:R-:W-:Y:S02]  /*8e70*/  F2FP.BF16.F32.PACK_AB R25, R31, R26 ;  /* 0x0000001a1f19723e */ /* 0x000fe400000010ff */
        /* <DEDUP_REMOVED lines=11> */
[----:B------:R-:W-:Y:S02]  /*8f30*/  UIADD3 UR10, UP0, UPT, UR54, 0x680, URZ ;  /* 0x00000680360a7890 */ /* 0x000fe4000ff1e0ff */
[----:B------:R-:W-:Y:S02]  /*8f40*/  UIADD3 UR5, UPT, UPT, UR41, 0x20, URZ ;  /* 0x0000002029057890 */ /* 0x000fe4000fffe0ff */
[----:B------:R-:W-:Y:S02]  /*8f50*/  UIADD3 UR4, UPT, UPT, UR48, 0x400, UR8 ;  /* 0x0000040030047890 */ /* 0x000fe4000fffe008 */
[----:B------:R-:W-:Y:S01]  /*8f60*/  UIADD3.X UR11, UPT, UPT, URZ, UR55, URZ, UP0, !UPT ;  /* 0x00000037ff0b7290 */ /* 0x000fe200087fe4ff */
[----:B------:R-:W-:Y:S01]  /*8f70*/  UMOV UR6, UR42 ;  /* 0x0000002a00067c82 */ /* 0x000fe20008000000 */
[----:B------:R-:W-:Y:S07]  /*8f80*/  UMOV UR7, UR36 ;  /* 0x0000002400077c82 */ /* 0x000fee0008000000 */
[----:B------:R2:W-:Y:S02]  /*8f90*/  UTMASTG.3D [UR4], [UR10] ;  /* 0x000000040a0073b5 */ /* 0x0005e40008010000 */
[----:B--2---:R0:W-:Y:S02]  /*8fa0*/  UTMACMDFLUSH ;  /* 0x00000000000079b7 */ /* 0x0041e40000000000 */
.L_x_161:
[----:B------:R-:W-:Y:S05]  /*8fb0*/  BSYNC.RECONVERGENT B0 ;  /* 0x0000000000007941 */ /* 0x000fea0003800200 */
.L_x_160:
[----:B------:R-:W-:Y:S01]  /*8fc0*/  UIADD3 UR43, UPT, UPT, UR43, 0x1, URZ ;  /* 0x000000012b2b7890 */ /* 0x000fe2000fffe0ff */
[----:B------:R-:W-:Y:S03]  /*8fd0*/  BSSY.RECONVERGENT B0, `(.L_x_162) ;  /* 0x0000008000007945 */ /* 0x000fe60003800200 */
[----:B------:R-:W-:Y:S04]  /*8fe0*/  UISETP.NE.AND UP0, UPT, UR43, 0x3, UPT ;  /* 0x000000032b00788c */ /* 0x000fe8000bf05270 */
[----:B------:R-:W-:Y:S02]  /*8ff0*/  UISETP.EQ.XOR UP1, UPT, UR40, 0x3, !UP0 ;  /* 0x000000032800788c */ /* 0x000fe4000c722a70 */
[----:B------:R-:W-:Y:S02]  /*9000*/  USEL UR56, UR43, URZ, UP0 ;  /* 0x000000ff2b387287 */ /* 0x000fe40008000000 */
[----:B------:R-:W-:Y:S04]  /*9010*/  USEL UR4, URZ, 0x1, !UP1 ;  /* 0x00000001ff047887 */ /* 0x000fe8000c800000 */
[----:B------:R-:W-:Y:S01]  /*9020*/  ULOP3.LUT UR51, UR51, UR4, URZ, 0x3c, !UPT ;  /* 0x0000000433337292 */ /* 0x000fe2000f8e3cff */
[----:B------:R-:W-:Y:S11]  /*9030*/  @P0 BRA `(.L_x_163) ;  /* 0x0000000000040947 */ /* 0x000ff60003800000 */
[----:B------:R-:W-:Y:S04]  /*9040*/  DEPBAR.LE SB0, 0x1 ;  /* 0x000080400000791a */ /* 0x000fe80000000000 */
.L_x_163:
[----:B------:R-:W-:Y:S05]  /*9050*/  BSYNC.RECONVERGENT B0 ;  /* 0x0000000000007941 */ /* 0x000fea0003800200 */
.L_x_162:
[----:B------:R-:W-:Y:S01]  /*9060*/  BAR.SYNC.DEFER_BLOCKING 0x1, 0x80 ;  /* 0x0042000000007b1d */ /* 0x000fe20000010000 */
[----:B------:R-:W-:Y:S01]  /*9070*/  UISETP.NE.AND UP0, UPT, UR50, -0x2, UPT ;  /* 0xfffffffe3200788c */ /* 0x000fe2000bf05270 */
[----:B------:R-:W-:Y:S08]  /*9080*/  IADD3 R45, PT, PT, R45, 0x1, RZ ;  /* 0x000000012d2d7810 */ /* 0x000ff00007ffe0ff */
[----:B------:R-:W-:Y:S05]  /*9090*/  BRA.U !UP0, `(.L_x_164) ;  /* 0x0000000108287547 */ /* 0x000fea000b800000 */
[----:B------:R-:W-:Y:S01]  /*90a0*/  ISETP.NE.AND P0, PT, R109, RZ, PT ;  /* 0x000000ff6d00720c */ /* 0x000fe20003f05270 */
[----:B------:R-:W-:Y:S01]  /*90b0*/  IMAD.U32 R2, RZ, RZ, UR49 ;  /* 0x00000031ff027e24 */ /* 0x000fe2000f8e00ff */
[----:B------:R-:W-:Y:S01]  /*90c0*/  UIADD3 UR49, UPT, UPT, UR49, 0x1, URZ ;  /* 0x0000000131317890 */ /* 0x000fe2000fffe0ff */
[----:B-1----:R-:W-:Y:S03]  /*90d0*/  IMAD.U32 R0, RZ, RZ, UR37 ;  /* 0x00000025ff007e24 */ /* 0x002fe6000f8e00ff */
[----:B------:R-:W-:Y:S04]  /*90e0*/  UISETP.NE.AND UP0, UPT, UR49, 0x3, UPT ;  /* 0x000000033100788c */ /* 0x000fe8000bf05270 */
[----:B------:R-:W-:Y:S03]  /*90f0*/  USEL UR49, UR49, URZ, UP0 ;  /* 0x000000ff31317287 */ /* 0x000fe60008000000 */
[----:B------:R-:W-:Y:S05]  /*9100*/  @P0 LEA R2, R2, UR48, 0x3 ;  /* 0x0000003002020c11 */ /* 0x000fea000f8e18ff */
[----:B------:R-:W-:Y:S05]  /*9110*/  @P0 VIADD R2, R2, 0x298 ;  /* 0x0000029802020836 */ /* 0x000fea0000000000 */
[----:B------:R-:W-:Y:S04]  /*9120*/  @P0 PRMT R0, R0, 0x654, R2 ;  /* 0x0000065400000816 */ /* 0x000fe80000000002 */
[----:B------:R2:W-:Y:S03]  /*9130*/  @P0 SYNCS.ARRIVE.TRANS64.RED.A1T0 RZ, [R0+URZ], RZ ;  /* 0x000000ff00ff09a7 */ /* 0x0005e600081004ff */
.L_x_164:
[----:B------:R-:W-:Y:S01]  /*9140*/  ISETP.NE.AND P2, PT, R105, RZ, PT ;  /* 0x000000ff6900720c */ /* 0x000fe20003f45270 */
[----:B------:R-:W-:Y:S01]  /*9150*/  UIADD3 UR50, UPT, UPT, UR50, 0x2, URZ ;  /* 0x0000000232327890 */ /* 0x000fe2000fffe0ff */
[----:B------:R-:W-:Y:S01]  /*9160*/  ISETP.NE.AND P0, PT, R108, 0x2, PT ;  /* 0x000000026c00780c */ /* 0x000fe20003f05270 */
[----:B------:R-:W-:Y:S01]  /*9170*/  IMAD.IADD R15, R43, 0x1, R90 ;  /* 0x000000012b0f7824 */ /* 0x000fe200078e025a */
[----:B------:R-:W-:Y:S01]  /*9180*/  ISETP.NE.AND P1, PT, R45, 0x4, PT ;  /* 0x000000042d00780c */ /* 0x000fe20003f25270 */
[----:B------:R-:W-:Y:S01]  /*9190*/  IMAD.IADD R14, R44, 0x1, R91 ;  /* 0x000000012c0e7824 */ /* 0x000fe200078e025b */
[----:B------:R-:W-:Y:S02]  /*91a0*/  SEL R2, RZ, 0x1, P0 ;  /* 0x00000001ff027807 */ /* 0x000fe40000000000 */
[----:B-12---:R-:W-:Y:S02]  /*91b0*/  SEL R0, RZ, 0x1, P1 ;  /* 0x00000001ff007807 */ /* 0x006fe40000800000 */
[----:B------:R-:W-:Y:S02]  /*91c0*/  LOP3.LUT R100, R100, R2, RZ, 0x3c, !PT ;  /* 0x0000000264647212 */ /* 0x000fe400078e3cff */
[----:B------:R-:W-:Y:S02]  /*91d0*/  LOP3.LUT R101, R101, R0, RZ, 0x3c, !PT ;  /* 0x0000000065657212 */ /* 0x000fe400078e3cff */
[----:B------:R-:W-:Y:S02]  /*91e0*/  @P2 R2UR UR36, R99 ;  /* 0x00000000632422ca */ /* 0x000fe400000e0000 */
[----:B------:R-:W-:Y:S02]  /*91f0*/  SEL R108, R108, RZ, P0 ;  /* 0x000000ff6c6c7207 */ /* 0x000fe40000000000 */
[----:B------:R-:W-:Y:S01]  /*9200*/  SEL R45, R45, RZ, P1 ;  /* 0x000000ff2d2d7207 */ /* 0x000fe20000800000 */
[----:B------:R-:W-:Y:S10]  /*9210*/  @P2 BRA `(.L_x_165) ;  /* 0xffffffd800082947 */ /* 0x000ff4000383ffff */
[----:B------:R-:W-:-:S09]  /*9220*/  UISETP.NE.AND UP0, UPT, UR53, URZ, UPT ;  /* 0x000000ff3500728c */ /* 0x000fd2000bf05270 */
[----:B------:R-:W-:Y:S05]  /*9230*/  BRA.U !UP0, `(.L_x_166) ;  /* 0x0000000108487547 */ /* 0x000fea000b800000 */
[----:B------:R-:W1:Y:S02]  /*9240*/  LDCU.64 UR4, c[0x0][0x890] ;  /* 0x00011200ff0477ac */ /* 0x000e640008000a00 */
[----:B-1----:R-:W-:-:S04]  /*9250*/  UISETP.NE.U32.AND UP0, UPT, UR4, URZ, UPT ;  /* 0x000000ff0400728c */ /* 0x002fc8000bf05070 */
[----:B------:R-:W-:-:S09]  /*9260*/  UISETP.NE.AND.EX UP0, UPT, UR5, URZ, UPT, UP0 ;  /* 0x000000ff0500728c */ /* 0x000fd2000bf05300 */
[----:B------:R-:W-:Y:S05]  /*9270*/  BRA.U UP0, `(.L_x_167) ;  /* 0x00000001000c7547 */ /* 0x000fea000b800000 */
[----:B------:R-:W-:-:S13]  /*9280*/  FSETP.NEU.AND P0, PT, R49, RZ, PT ;  /* 0x000000ff3100720b */ /* 0x000fda0003f0d000 */
[----:B------:R-:W-:Y:S05]  /*9290*/  @!P0 EXIT ;  /* 0x000000000000894d */ /* 0x000fea0003800000 */
[----:B------:R-:W-:Y:S05]  /*92a0*/  BRA `(.L_x_166) ;  /* 0x00000000002c7947 */ /* 0x000fea0003800000 */
.L_x_167:
[----:B------:R-:W-:Y:S01]  /*92b0*/  ISETP.NE.AND P0, PT, R107, RZ, PT ;  /* 0x000000ff6b00720c */ /* 0x000fe20003f05270 */
[----:B------:R-:W-:-:S12]  /*92c0*/  BSSY.RECONVERGENT B0, `(.L_x_166) ;  /* 0x0000009000007945 */ /* 0x000fd80003800200 */
[----:B------:R-:W-:Y:S05]  /*92d0*/  @P0 BRA `(.L_x_168) ;  /* 0x0000000000140947 */ /* 0x000fea0003800000 */
[----:B------:R-:W1:Y:S02]  /*92e0*/  LDCU.64 UR4, c[0x0][0x888] ;  /* 0x00011100ff0477ac */ /* 0x000e640008000a00 */
[----:B-1----:R-:W-:-:S04]  /*92f0*/  ISETP.NE.U32.AND P0, PT, RZ, UR4, PT ;  /* 0x00000004ff007c0c */ /* 0x002fc8000bf05070 */
[----:B------:R-:W-:-:S13]  /*9300*/  ISETP.NE.AND.EX P0, PT, RZ, UR5, PT, P0 ;  /* 0x00000005ff007c0c */ /* 0x000fda000bf05300 */
[----:B------:R-:W-:Y:S05]  /*9310*/  @!P0 EXIT ;  /* 0x000000000000894d */ /* 0x000fea0003800000 */
[----:B------:R-:W-:Y:S05]  /*9320*/  BRA `(.L_x_169) ;  /* 0x0000000000087947 */ /* 0x000fea0003800000 */
.L_x_168:
[----:B------:R-:W-:-:S13]  /*9330*/  FSETP.NEU.AND P0, PT, R49, RZ, PT ;  /* 0x000000ff3100720b */ /* 0x000fda0003f0d000 */
[----:B------:R-:W-:Y:S05]  /*9340*/  @!P0 EXIT ;  /* 0x000000000000894d */ /* 0x000fea0003800000 */
.L_x_169:
[----:B------:R-:W-:Y:S05]  /*9350*/  BSYNC.RECONVERGENT B0 ;  /* 0x0000000000007941 */ /* 0x000fea0003800200 */
.L_x_166:
[----:B------:R-:W-:Y:S01]  /*9360*/  ULEA UR4, UR49, UR48, 0x3 ;  /* 0x0000003031047291 */ /* 0x000fe2000f8e18ff */
[----:B------:R-:W-:-:S04]  /*9370*/  DEPBAR.LE SB0, 0x0 ;  /* 0x000080000000791a */ /* 0x000fc80000000000 */
[----:B------:R-:W-:-:S04]  /*9380*/  UIADD3 UR4, UPT, UPT, UR4, 0x298, URZ ;  /* 0x0000029804047890 */ /* 0x000fc8000fffe0ff */
[----:B------:R-:W-:-:S09]  /*9390*/  UPRMT UR4, UR37, 0x654, UR4 ;  /* 0x0000065425047896 */ /* 0x000fd20008000004 */
[----:B------:R-:W-:Y:S01]  /*93a0*/  SYNCS.ARRIVE.TRANS64.RED.A1T0 RZ, [UR4], RZ ;  /* 0x000000ffffff79a7 */ /* 0x000fe20008100404 */
[----:B------:R-:W-:Y:S05]  /*93b0*/  EXIT ;  /* 0x000000000000794d */ /* 0x000fea0003800000 */
.L_x_25:
[----:B--2---:R2:W4:Y:S02]  /*93c0*/  SYNCS.PHASECHK.TRANS64.TRYWAIT P0, [R2+URZ+0x330], R3 ;  /* 0x00033003020075a7 */ /* 0x00452400080011ff */
[----:B----4-:R-:W-:Y:S05]  /*93d0*/  @!P0 NANOSLEEP.SYNCS 0x989680 ;  /* 0x009896800000895d */ /* 0x010fea0003900000 */
[----:B------:R-:W4:Y:S02]  /*93e0*/  @!P0 SYNCS.PHASECHK.TRANS64 P0, [R2+URZ+0x330], R3 ;  /* 0x00033003020085a7 */ /* 0x000f2400080010ff */
[----:B----4-:R-:W-:Y:S05]  /*93f0*/  @!P0 BRA `(.L_x_25) ;  /* 0xfffffffc00f08947 */ /* 0x010fea000383ffff */
[----:B------:R-:W-:Y:S05]  /*9400*/  BRA `(.L_x_170) ;  /* 0xffffff8800247947 */ /* 0x000fea000383ffff */
.L_x_28:
[----:B------:R-:W-:-:S07]  /*9410*/  MOV R2, UR33 ;  /* 0x0000002100027c02 */ /* 0x000fce0008000f00 */
.L_x_171:
[----:B-1----:R1:W2:Y:S02]  /*9420*/  SYNCS.PHASECHK.TRANS64.TRYWAIT P0, [R2+URZ+0x140], R4 ;  /* 0x00014004020075a7 */ /* 0x0022a400080011ff */
[----:B--2---:R-:W-:Y:S05]  /*9430*/  @!P0 NANOSLEEP.SYNCS 0x989680 ;  /* 0x009896800000895d */ /* 0x004fea0003900000 */
[----:B------:R-:W2:Y:S02]  /*9440*/  @!P0 SYNCS.PHASECHK.TRANS64 P0, [R2+URZ+0x140], R4 ;  /* 0x00014004020085a7 */ /* 0x000ea400080010ff */
[----:B--2---:R-:W-:Y:S05]  /*9450*/  @!P0 BRA `(.L_x_171) ;  /* 0xfffffffc00f08947 */ /* 0x004fea000383ffff */
[----:B------:R-:W-:Y:S05]  /*9460*/  BRA `(.L_x_27) ;  /* 0xffffff88008c7947 */ /* 0x000fea000383ffff */
.L_x_35:
[----:B-1----:R-:W-:-:S07]  /*9470*/  MOV R2, UR17 ;  /* 0x0000001100027c02 */ /* 0x002fce0008000f00 */
.L_x_172:
[----:B-1----:R1:W2:Y:S02]  /*9480*/  SYNCS.PHASECHK.TRANS64.TRYWAIT P0, [R2+URZ+0x140], R4 ;  /* 0x00014004020075a7 */ /* 0x0022a400080011ff */
[----:B--2---:R-:W-:Y:S05]  /*9490*/  @!P0 NANOSLEEP.SYNCS 0x989680 ;  /* 0x009896800000895d */ /* 0x004fea0003900000 */
[----:B------:R-:W2:Y:S02]  /*94a0*/  @!P0 SYNCS.PHASECHK.TRANS64 P0, [R2+URZ+0x140], R4 ;  /* 0x00014004020085a7 */ /* 0x000ea400080010ff */
[----:B--2---:R-:W-:Y:S05]  /*94b0*/  @!P0 BRA `(.L_x_172) ;  /* 0xfffffffc00f08947 */ /* 0x004fea000383ffff */
[----:B------:R-:W-:Y:S05]  /*94c0*/  BRA `(.L_x_34) ;  /* 0xffffff8c00487947 */ /* 0x000fea000383ffff */
.L_x_40:
[----:B-1----:R1:W2:Y:S02]  /*94d0*/  SYNCS.PHASECHK.TRANS64.TRYWAIT P0, [R2+URZ+0x2c0], R3 ;  /* 0x0002c003020075a7 */ /* 0x0022a400080011ff */
[----:B--2---:R-:W-:Y:S05]  /*94e0*/  @!P0 NANOSLEEP.SYNCS 0x989680 ;  /* 0x009896800000895d */ /* 0x004fea0003900000 */
[----:B------:R-:W2:Y:S02]  /*94f0*/  @!P0 SYNCS.PHASECHK.TRANS64 P0, [R2+URZ+0x2c0], R3 ;  /* 0x0002c003020085a7 */ /* 0x000ea400080010ff */
[----:B--2---:R-:W-:Y:S05]  /*9500*/  @!P0 BRA `(.L_x_40) ;  /* 0xfffffffc00f08947 */ /* 0x004fea000383ffff */
[----:B------:R-:W-:Y:S05]  /*9510*/  BRA `(.L_x_173) ;  /* 0xffffff8c00ec7947 */ /* 0x000fea000383ffff */
.L_x_44:
[----:B---3--:R-:W-:-:S07]  /*9520*/  MOV R0, UR5 ;  /* 0x0000000500007c02 */ /* 0x008fce0008000f00 */
.L_x_174:
[----:B-1----:R1:W2:Y:S02]  /*9530*/  SYNCS.PHASECHK.TRANS64.TRYWAIT P0, [R0+URZ], R2 ;  /* 0x00000002000075a7 */ /* 0x0022a400080011ff */
[----:B--2---:R-:W-:Y:S05]  /*9540*/  @!P0 NANOSLEEP.SYNCS 0x989680 ;  /* 0x009896800000895d */ /* 0x004fea0003900000 */
[----:B------:R-:W2:Y:S02]  /*9550*/  @!P0 SYNCS.PHASECHK.TRANS64 P0, [R0+URZ], R2 ;  /* 0x00000002000085a7 */ /* 0x000ea400080010ff */
[----:B--2---:R-:W-:Y:S05]  /*9560*/  @!P0 BRA `(.L_x_174) ;  /* 0xfffffffc00f08947 */ /* 0x004fea000383ffff */
[----:B------:R-:W-:Y:S05]  /*9570*/  BRA `(.L_x_175) ;  /* 0xffffff94005c7947 */ /* 0x000fea000383ffff */
.L_x_45:
[----:B---3--:R-:W-:-:S07]  /*9580*/  MOV R0, UR5 ;  /* 0x0000000500007c02 */ /* 0x008fce0008000f00 */
.L_x_176:
[----:B-1----:R1:W2:Y:S02]  /*9590*/  SYNCS.PHASECHK.TRANS64.TRYWAIT P0, [R0+URZ], R3 ;  /* 0x00000003000075a7 */ /* 0x0022a400080011ff */
[----:B--2---:R-:W-:Y:S05]  /*95a0*/  @!P0 NANOSLEEP.SYNCS 0x989680 ;  /* 0x009896800000895d */ /* 0x004fea0003900000 */
[----:B------:R-:W2:Y:S02]  /*95b0*/  @!P0 SYNCS.PHASECHK.TRANS64 P0, [R0+URZ], R3 ;  /* 0x00000003000085a7 */ /* 0x000ea400080010ff */
[----:B--2---:R-:W-:Y:S05]  /*95c0*/  @!P0 BRA `(.L_x_176) ;  /* 0xfffffffc00f08947 */ /* 0x004fea000383ffff */
[----:B------:R-:W-:Y:S05]  /*95d0*/  BRA `(.L_x_177) ;  /* 0xffffff9400687947 */ /* 0x000fea000383ffff */
.L_x_46:
[----:B---3--:R-:W-:-:S07]  /*95e0*/  MOV R0, UR5 ;  /* 0x0000000500007c02 */ /* 0x008fce0008000f00 */
.L_x_178:
[----:B-1----:R1:W2:Y:S02]  /*95f0*/  SYNCS.PHASECHK.TRANS64.TRYWAIT P0, [R0+URZ], R3 ;  /* 0x00000003000075a7 */ /* 0x0022a400080011ff */
[----:B--2---:R-:W-:Y:S05]  /*9600*/  @!P0 NANOSLEEP.SYNCS 0x989680 ;  /* 0x009896800000895d */ /* 0x004fea0003900000 */
[----:B------:R-:W2:Y:S02]  /*9610*/  @!P0 SYNCS.PHASECHK.TRANS64 P0, [R0+URZ], R3 ;  /* 0x00000003000085a7 */ /* 0x000ea400080010ff */
[----:B--2---:R-:W-:Y:S05]  /*9620*/  @!P0 BRA `(.L_x_178) ;  /* 0xfffffffc00f08947 */ /* 0x004fea000383ffff */
[----:B------:R-:W-:Y:S05]  /*9630*/  BRA `(.L_x_179) ;  /* 0xffffff9400747947 */ /* 0x000fea000383ffff */
.L_x_47:
[----:B---3--:R-:W-:-:S07]  /*9640*/  MOV R0, UR5 ;  /* 0x0000000500007c02 */ /* 0x008fce0008000f00 */
.L_x_180:
[----:B-1----:R1:W2:Y:S02]  /*9650*/  SYNCS.PHASECHK.TRANS64.TRYWAIT P0, [R0+URZ], R3 ;  /* 0x00000003000075a7 */ /* 0x0022a400080011ff */
[----:B--2---:R-:W-:Y:S05]  /*9660*/  @!P0 NANOSLEEP.SYNCS 0x989680 ;  /* 0x009896800000895d */ /* 0x004fea0003900000 */
[----:B------:R-:W2:Y:S02]  /*9670*/  @!P0 SYNCS.PHASECHK.TRANS64 P0, [R0+URZ], R3 ;  /* 0x00000003000085a7 */ /* 0x000ea400080010ff */
[----:B--2---:R-:W-:Y:S05]  /*9680*/  @!P0 BRA `(.L_x_180) ;  /* 0xfffffffc00f08947 */ /* 0x004fea000383ffff */
[----:B------:R-:W-:Y:S05]  /*9690*/  BRA `(.L_x_181) ;  /* 0xffffff9400807947 */ /* 0x000fea000383ffff */
.L_x_48:
[----:B---3--:R-:W-:-:S07]  /*96a0*/  MOV R0, UR5 ;  /* 0x0000000500007c02 */ /* 0x008fce0008000f00 */
.L_x_182:
[----:B-1----:R1:W2:Y:S02]  /*96b0*/  SYNCS.PHASECHK.TRANS64.TRYWAIT P0, [R0+URZ], R3 ;  /* 0x00000003000075a7 */ /* 0x0022a400080011ff */
[----:B--2---:R-:W-:Y:S05]  /*96c0*/  @!P0 NANOSLEEP.SYNCS 0x989680 ;  /* 0x009896800000895d */ /* 0x004fea0003900000 */
[----:B------:R-:W2:Y:S02]  /*96d0*/  @!P0 SYNCS.PHASECHK.TRANS64 P0, [R0+URZ], R3 ;  /* 0x00000003000085a7 */ /* 0x000ea400080010ff */
[----:B--2---:R-:W-:Y:S05]  /*96e0*/  @!P0 BRA `(.L_x_182) ;  /* 0xfffffffc00f08947 */ /* 0x004fea000383ffff */
[----:B------:R-:W-:Y:S05]  /*96f0*/  BRA `(.L_x_183) ;  /* 0xffffff94008c7947 */ /* 0x000fea000383ffff */
.L_x_49:
[----:B---3--:R-:W-:-:S07]  /*9700*/  MOV R0, UR5 ;  /* 0x0000000500007c02 */ /* 0x008fce0008000f00 */
.L_x_184:
[----:B-1----:R1:W2:Y:S02]  /*9710*/  SYNCS.PHASECHK.TRANS64.TRYWAIT P0, [R0+URZ], R3 ;  /* 0x00000003000075a7 */ /* 0x0022a400080011ff */
[----:B--2---:R-:W-:Y:S05]  /*9720*/  @!P0 NANOSLEEP.SYNCS 0x989680 ;  /* 0x009896800000895d */ /* 0x004fea0003900000 */
[----:B------:R-:W2:Y:S02]  /*9730*/  @!P0 SYNCS.PHASECHK.TRANS64 P0, [R0+URZ], R3 ;  /* 0x00000003000085a7 */ /* 0x000ea400080010ff */
[----:B--2---:R-:W-:Y:S05]  /*9740*/  @!P0 BRA `(.L_x_184) ;  /* 0xfffffffc00f08947 */ /* 0x004fea000383ffff */
[----:B------:R-:W-:Y:S05]  /*9750*/  BRA `(.L_x_185) ;  /* 0xffffff9400987947 */ /* 0x000fea000383ffff */
.L_x_50:
[----:B---3--:R-:W-:-:S07]  /*9760*/  MOV R0, UR5 ;  /* 0x0000000500007c02 */ /* 0x008fce0008000f00 */
.L_x_186:
[----:B-1----:R1:W2:Y:S02]  /*9770*/  SYNCS.PHASECHK.TRANS64.TRYWAIT P0, [R0+URZ], R3 ;  /* 0x00000003000075a7 */ /* 0x0022a400080011ff */
[----:B--2---:R-:W-:Y:S05]  /*9780*/  @!P0 NANOSLEEP.SYNCS 0x989680 ;  /* 0x009896800000895d */ /* 0x004fea0003900000 */
[----:B------:R-:W2:Y:S02]  /*9790*/  @!P0 SYNCS.PHASECHK.TRANS64 P0, [R0+URZ], R3 ;  /* 0x00000003000085a7 */ /* 0x000ea400080010ff */
[----:B--2---:R-:W-:Y:S05]  /*97a0*/  @!P0 BRA `(.L_x_186) ;  /* 0xfffffffc00f08947 */ /* 0x004fea000383ffff */
[----:B------:R-:W-:Y:S05]  /*97b0*/  BRA `(.L_x_187) ;  /* 0xffffff9400a47947 */ /* 0x000fea000383ffff */
.L_x_51:
[----:B---3--:R-:W-:-:S07]  /*97c0*/  MOV R0, UR5 ;  /* 0x0000000500007c02 */ /* 0x008fce0008000f00 */
.L_x_188:
[----:B-1----:R1:W2:Y:S02]  /*97d0*/  SYNCS.PHASECHK.TRANS64.TRYWAIT P0, [R0+URZ], R3 ;  /* 0x00000003000075a7 */ /* 0x0022a400080011ff */
[----:B--2---:R-:W-:Y:S05]  /*97e0*/  @!P0 NANOSLEEP.SYNCS 0x989680 ;  /* 0x009896800000895d */ /* 0x004fea0003900000 */
[----:B------:R-:W2:Y:S02]  /*97f0*/  @!P0 SYNCS.PHASECHK.TRANS64 P0, [R0+URZ], R3 ;  /* 0x00000003000085a7 */ /* 0x000ea400080010ff */
[----:B--2---:R-:W-:Y:S05]  /*9800*/  @!P0 BRA `(.L_x_188) ;  /* 0xfffffffc00f08947 */ /* 0x004fea000383ffff */
[----:B------:R-:W-:Y:S05]  /*9810*/  BRA `(.L_x_189) ;  /* 0xffffff9400b07947 */ /* 0x000fea000383ffff */
.L_x_52:
[----:B---3--:R-:W-:-:S07]  /*9820*/  MOV R0, UR5 ;  /* 0x0000000500007c02 */ /* 0x008fce0008000f00 */
.L_x_190:
[----:B-1----:R1:W2:Y:S02]  /*9830*/  SYNCS.PHASECHK.TRANS64.TRYWAIT P0, [R0+URZ], R3 ;  /* 0x00000003000075a7 */ /* 0x0022a400080011ff */
[----:B--2---:R-:W-:Y:S05]  /*9840*/  @!P0 NANOSLEEP.SYNCS 0x989680 ;  /* 0x009896800000895d */ /* 0x004fea0003900000 */
[----:B------:R-:W2:Y:S02]  /*9850*/  @!P0 SYNCS.PHASECHK.TRANS64 P0, [R0+URZ], R3 ;  /* 0x00000003000085a7 */ /* 0x000ea400080010ff */
[----:B--2---:R-:W-:Y:S05]  /*9860*/  @!P0 BRA `(.L_x_190) ;  /* 0xfffffffc00f08947 */ /* 0x004fea000383ffff */
[----:B------:R-:W-:Y:S05]  /*9870*/  BRA `(.L_x_191) ;  /* 0xffffff9400bc7947 */ /* 0x000fea000383ffff */
.L_x_53:
[----:B---3--:R-:W-:-:S07]  /*9880*/  MOV R0, UR5 ;  /* 0x0000000500007c02 */ /* 0x008fce0008000f00 */
.L_x_192:
[----:B-1----:R1:W2:Y:S02]  /*9890*/  SYNCS.PHASECHK.TRANS64.TRYWAIT P0, [R0+URZ], R3 ;  /* 0x00000003000075a7 */ /* 0x0022a400080011ff */
[----:B--2---:R-:W-:Y:S05]  /*98a0*/  @!P0 NANOSLEEP.SYNCS 0x989680 ;  /* 0x009896800000895d */ /* 0x004fea0003900000 */
[----:B------:R-:W2:Y:S02]  /*98b0*/  @!P0 SYNCS.PHASECHK.TRANS64 P0, [R0+URZ], R3 ;  /* 0x00000003000085a7 */ /* 0x000ea400080010ff */
[----:B--2---:R-:W-:Y:S05]  /*98c0*/  @!P0 BRA `(.L_x_192) ;  /* 0xfffffffc00f08947 */ /* 0x004fea000383ffff */
[----:B------:R-:W-:Y:S05]  /*98d0*/  BRA `(.L_x_193) ;  /* 0xffffff9400c87947 */ /* 0x000fea000383ffff */
.L_x_54:
[----:B---3--:R-:W-:-:S07]  /*98e0*/  MOV R0, UR5 ;  /* 0x0000000500007c02 */ /* 0x008fce0008000f00 */
.L_x_194:
[----:B-1----:R1:W2:Y:S02]  /*98f0*/  SYNCS.PHASECHK.TRANS64.TRYWAIT P0, [R0+URZ], R3 ;  /* 0x00000003000075a7 */ /* 0x0022a400080011ff */
[----:B--2---:R-:W-:Y:S05]  /*9900*/  @!P0 NANOSLEEP.SYNCS 0x989680 ;  /* 0x009896800000895d */ /* 0x004fea0003900000 */
[----:B------:R-:W2:Y:S02]  /*9910*/  @!P0 SYNCS.PHASECHK.TRANS64 P0, [R0+URZ], R3 ;  /* 0x00000003000085a7 */ /* 0x000ea400080010ff */
[----:B--2---:R-:W-:Y:S05]  /*9920*/  @!P0 BRA `(.L_x_194) ;  /* 0xfffffffc00f08947 */ /* 0x004fea000383ffff */
[----:B------:R-:W-:Y:S05]  /*9930*/  BRA `(.L_x_195) ;  /* 0xffffff9400d47947 */ /* 0x000fea000383ffff */
.L_x_55:
[----:B---3--:R-:W-:-:S07]  /*9940*/  MOV R0, UR5 ;  /* 0x0000000500007c02 */ /* 0x008fce0008000f00 */
.L_x_196:
[----:B-1----:R1:W2:Y:S02]  /*9950*/  SYNCS.PHASECHK.TRANS64.TRYWAIT P0, [R0+URZ], R3 ;  /* 0x00000003000075a7 */ /* 0x0022a400080011ff */
[----:B--2---:R-:W-:Y:S05]  /*9960*/  @!P0 NANOSLEEP.SYNCS 0x989680 ;  /* 0x009896800000895d */ /* 0x004fea0003900000 */
[----:B------:R-:W2:Y:S02]  /*9970*/  @!P0 SYNCS.PHASECHK.TRANS64 P0, [R0+URZ], R3 ;  /* 0x00000003000085a7 */ /* 0x000ea400080010ff */
[----:B--2---:R-:W-:Y:S05]  /*9980*/  @!P0 BRA `(.L_x_196) ;  /* 0xfffffffc00f08947 */ /* 0x004fea000383ffff */
[----:B------:R-:W-:Y:S05]  /*9990*/  BRA `(.L_x_197) ;  /* 0xffffff9400e07947 */ /* 0x000fea000383ffff */
.L_x_56:
[----:B---3--:R-:W-:-:S07]  /*99a0*/  MOV R0, UR5 ;  /* 0x0000000500007c02 */ /* 0x008fce0008000f00 */
.L_x_198:
[----:B-1----:R1:W2:Y:S02]  /*99b0*/  SYNCS.PHASECHK.TRANS64.TRYWAIT P0, [R0+URZ], R3 ;  /* 0x00000003000075a7 */ /* 0x0022a400080011ff */
[----:B--2---:R-:W-:Y:S05]  /*99c0*/  @!P0 NANOSLEEP.SYNCS 0x989680 ;  /* 0x009896800000895d */ /* 0x004fea0003900000 */
[----:B------:R-:W2:Y:S02]  /*99d0*/  @!P0 SYNCS.PHASECHK.TRANS64 P0, [R0+URZ], R3 ;  /* 0x00000003000085a7 */ /* 0x000ea400080010ff */
[----:B--2---:R-:W-:Y:S05]  /*99e0*/  @!P0 BRA `(.L_x_198) ;  /* 0xfffffffc00f08947 */ /* 0x004fea000383ffff */
[----:B------:R-:W-:Y:S05]  /*99f0*/  BRA `(.L_x_199) ;  /* 0xffffff9400ec7947 */ /* 0x000fea000383ffff */
.L_x_57:
[----:B---3--:R-:W-:-:S07]  /*9a00*/  MOV R0, UR5 ;  /* 0x0000000500007c02 */ /* 0x008fce0008000f00 */
.L_x_200:
[----:B-1----:R1:W2:Y:S02]  /*9a10*/  SYNCS.PHASECHK.TRANS64.TRYWAIT P0, [R0+URZ], R3 ;  /* 0x00000003000075a7 */ /* 0x0022a400080011ff */
[----:B--2---:R-:W-:Y:S05]  /*9a20*/  @!P0 NANOSLEEP.SYNCS 0x989680 ;  /* 0x009896800000895d */ /* 0x004fea0003900000 */
[----:B------:R-:W2:Y:S02]  /*9a30*/  @!P0 SYNCS.PHASECHK.TRANS64 P0, [R0+URZ], R3 ;  /* 0x00000003000085a7 */ /* 0x000ea400080010ff */
[----:B--2---:R-:W-:Y:S05]  /*9a40*/  @!P0 BRA `(.L_x_200) ;  /* 0xfffffffc00f08947 */ /* 0x004fea000383ffff */
[----:B------:R-:W-:Y:S05]  /*9a50*/  BRA `(.L_x_201) ;  /* 0xffffff9400f87947 */ /* 0x000fea000383ffff */
.L_x_58:
[----:B---3--:R-:W-:-:S07]  /*9a60*/  MOV R0, UR5 ;  /* 0x0000000500007c02 */ /* 0x008fce0008000f00 */
.L_x_202:
[----:B-1----:R1:W2:Y:S02]  /*9a70*/  SYNCS.PHASECHK.TRANS64.TRYWAIT P0, [R0+URZ], R3 ;  /* 0x00000003000075a7 */ /* 0x0022a400080011ff */
[----:B--2---:R-:W-:Y:S05]  /*9a80*/  @!P0 NANOSLEEP.SYNCS 0x989680 ;  /* 0x009896800000895d */ /* 0x004fea0003900000 */
[----:B------:R-:W2:Y:S02]  /*9a90*/  @!P0 SYNCS.PHASECHK.TRANS64 P0, [R0+URZ], R3 ;  /* 0x00000003000085a7 */ /* 0x000ea400080010ff */
[----:B--2---:R-:W-:Y:S05]  /*9aa0*/  @!P0 BRA `(.L_x_202) ;  /* 0xfffffffc00f08947 */ /* 0x004fea000383ffff */
[----:B------:R-:W-:Y:S05]  /*9ab0*/  BRA `(.L_x_203) ;  /* 0xffffff9800047947 */ /* 0x000fea000383ffff */
.L_x_59:
[----:B---3--:R-:W-:-:S07]  /*9ac0*/  MOV R0, UR5 ;  /* 0x0000000500007c02 */ /* 0x008fce0008000f00 */
.L_x_204:
[----:B-1----:R1:W2:Y:S02]  /*9ad0*/  SYNCS.PHASECHK.TRANS64.TRYWAIT P0, [R0+URZ], R3 ;  /* 0x00000003000075a7 */ /* 0x0022a400080011ff */
[----:B--2---:R-:W-:Y:S05]  /*9ae0*/  @!P0 NANOSLEEP.SYNCS 0x989680 ;  /* 0x009896800000895d */ /* 0x004fea0003900000 */
[----:B------:R-:W2:Y:S02]  /*9af0*/  @!P0 SYNCS.PHASECHK.TRANS64 P0, [R0+URZ], R3 ;  /* 0x00000003000085a7 */ /* 0x000ea400080010ff */
[----:B--2---:R-:W-:Y:S05]  /*9b00*/  @!P0 BRA `(.L_x_204) ;  /* 0xfffffffc00f08947 */ /* 0x004fea000383ffff */
[----:B------:R-:W-:Y:S05]  /*9b10*/  BRA `(.L_x_205) ;  /* 0xffffff9800107947 */ /* 0x000fea000383ffff */
.L_x_60:
[----:B---3--:R-:W-:-:S07]  /*9b20*/  MOV R0, UR5 ;  /* 0x0000000500007c02 */ /* 0x008fce0008000f00 */
.L_x_206:
[----:B-1----:R1:W2:Y:S02]  /*9b30*/  SYNCS.PHASECHK.TRANS64.TRYWAIT P0, [R0+URZ], R3 ;  /* 0x00000003000075a7 */ /* 0x0022a400080011ff */
[----:B--2---:R-:W-:Y:S05]  /*9b40*/  @!P0 NANOSLEEP.SYNCS 0x989680 ;  /* 0x009896800000895d */ /* 0x004fea0003900000 */
[----:B------:R-:W2:Y:S02]  /*9b50*/  @!P0 SYNCS.PHASECHK.TRANS64 P0, [R0+URZ], R3 ;  /* 0x00000003000085a7 */ /* 0x000ea400080010ff */
[----:B--2---:R-:W-:Y:S05]  /*9b60*/  @!P0 BRA `(.L_x_206) ;  /* 0xfffffffc00f08947 */ /* 0x004fea000383ffff */
[----:B------:R-:W-:Y:S05]  /*9b70*/  BRA `(.L_x_207) ;  /* 0xffffff98001c7947 */ /* 0x000fea000383ffff */
.L_x_61:
[----:B---3--:R-:W-:-:S07]  /*9b80*/  MOV R0, UR5 ;  /* 0x0000000500007c02 */ /* 0x008fce0008000f00 */
.L_x_208:
[----:B-1----:R1:W2:Y:S02]  /*9b90*/  SYNCS.PHASECHK.TRANS64.TRYWAIT P0, [R0+URZ], R3 ;  /* 0x00000003000075a7 */ /* 0x0022a400080011ff */
[----:B--2---:R-:W-:Y:S05]  /*9ba0*/  @!P0 NANOSLEEP.SYNCS 0x989680 ;  /* 0x009896800000895d */ /* 0x004fea0003900000 */
[----:B------:R-:W2:Y:S02]  /*9bb0*/  @!P0 SYNCS.PHASECHK.TRANS64 P0, [R0+URZ], R3 ;  /* 0x00000003000085a7 */ /* 0x000ea400080010ff */
[----:B--2---:R-:W-:Y:S05]  /*9bc0*/  @!P0 BRA `(.L_x_208) ;  /* 0xfffffffc00f08947 */ /* 0x004fea000383ffff */
[----:B------:R-:W-:Y:S05]  /*9bd0*/  BRA `(.L_x_209) ;  /* 0xffffff9800287947 */ /* 0x000fea000383ffff */
.L_x_62:
[----:B---3--:R-:W-:-:S07]  /*9be0*/  MOV R0, UR5 ;  /* 0x0000000500007c02 */ /* 0x008fce0008000f00 */
.L_x_210:
[----:B-1----:R1:W2:Y:S02]  /*9bf0*/  SYNCS.PHASECHK.TRANS64.TRYWAIT P0, [R0+URZ], R3 ;  /* 0x00000003000075a7 */ /* 0x0022a400080011ff */
[----:B--2---:R-:W-:Y:S05]  /*9c00*/  @!P0 NANOSLEEP.SYNCS 0x989680 ;  /* 0x009896800000895d */ /* 0x004fea0003900000 */
[----:B------:R-:W2:Y:S02]  /*9c10*/  @!P0 SYNCS.PHASECHK.TRANS64 P0, [R0+URZ], R3 ;  /* 0x00000003000085a7 */ /* 0x000ea400080010ff */
[----:B--2---:R-:W-:Y:S05]  /*9c20*/  @!P0 BRA `(.L_x_210) ;  /* 0xfffffffc00f08947 */ /* 0x004fea000383ffff */
[----:B------:R-:W-:Y:S05]  /*9c30*/  BRA `(.L_x_211) ;  /* 0xffffff9800347947 */ /* 0x000fea000383ffff */
.L_x_63:
[----:B---3--:R-:W-:-:S07]  /*9c40*/  MOV R0, UR5 ;  /* 0x0000000500007c02 */ /* 0x008fce0008000f00 */
.L_x_212:
[----:B-1----:R1:W2:Y:S02]  /*9c50*/  SYNCS.PHASECHK.TRANS64.TRYWAIT P0, [R0+URZ], R3 ;  /* 0x00000003000075a7 */ /* 0x0022a400080011ff */
[----:B--2---:R-:W-:Y:S05]  /*9c60*/  @!P0 NANOSLEEP.SYNCS 0x989680 ;  /* 0x009896800000895d */ /* 0x004fea0003900000 */
[----:B------:R-:W2:Y:S02]  /*9c70*/  @!P0 SYNCS.PHASECHK.TRANS64 P0, [R0+URZ], R3 ;  /* 0x00000003000085a7 */ /* 0x000ea400080010ff */
[----:B--2---:R-:W-:Y:S05]  /*9c80*/  @!P0 BRA `(.L_x_212) ;  /* 0xfffffffc00f08947 */ /* 0x004fea000383ffff */
[----:B------:R-:W-:Y:S05]  /*9c90*/  BRA `(.L_x_213) ;  /* 0xffffff9800407947 */ /* 0x000fea000383ffff */
.L_x_64:
[----:B---3--:R-:W-:-:S07]  /*9ca0*/  MOV R0, UR5 ;  /* 0x0000000500007c02 */ /* 0x008fce0008000f00 */
.L_x_214:
[----:B-1----:R1:W2:Y:S02]  /*9cb0*/  SYNCS.PHASECHK.TRANS64.TRYWAIT P0, [R0+URZ], R3 ;  /* 0x00000003000075a7 */ /* 0x0022a400080011ff */
[----:B--2---:R-:W-:Y:S05]  /*9cc0*/  @!P0 NANOSLEEP.SYNCS 0x989680 ;  /* 0x009896800000895d */ /* 0x004fea0003900000 */
[----:B------:R-:W2:Y:S02]  /*9cd0*/  @!P0 SYNCS.PHASECHK.TRANS64 P0, [R0+URZ], R3 ;  /* 0x00000003000085a7 */ /* 0x000ea400080010ff */
[----:B--2---:R-:W-:Y:S05]  /*9ce0*/  @!P0 BRA `(.L_x_214) ;  /* 0xfffffffc00f08947 */ /* 0x004fea000383ffff */
[----:B------:R-:W-:Y:S05]  /*9cf0*/  BRA `(.L_x_215) ;  /* 0xffffff98004c7947 */ /* 0x000fea000383ffff */
.L_x_65:
[----:B---3--:R-:W-:-:S07]  /*9d00*/  MOV R0, UR5 ;  /* 0x0000000500007c02 */ /* 0x008fce0008000f00 */
.L_x_216:
[----:B-1----:R1:W2:Y:S02]  /*9d10*/  SYNCS.PHASECHK.TRANS64.TRYWAIT P0, [R0+URZ], R3 ;  /* 0x00000003000075a7 */ /* 0x0022a400080011ff */
[----:B--2---:R-:W-:Y:S05]  /*9d20*/  @!P0 NANOSLEEP.SYNCS 0x989680 ;  /* 0x009896800000895d */ /* 0x004fea0003900000 */
[----:B------:R-:W2:Y:S02]  /*9d30*/  @!P0 SYNCS.PHASECHK.TRANS64 P0, [R0+URZ], R3 ;  /* 0x00000003000085a7 */ /* 0x000ea400080010ff */
[----:B--2---:R-:W-:Y:S05]  /*9d40*/  @!P0 BRA `(.L_x_216) ;  /* 0xfffffffc00f08947 */ /* 0x004fea000383ffff */
[----:B------:R-:W-:Y:S05]  /*9d50*/  BRA `(.L_x_217) ;  /* 0xffffff9800587947 */ /* 0x000fea000383ffff */
.L_x_66:
[----:B---3--:R-:W-:-:S07]  /*9d60*/  MOV R0, UR5 ;  /* 0x0000000500007c02 */ /* 0x008fce0008000f00 */
.L_x_218:
[----:B-1----:R1:W2:Y:S02]  /*9d70*/  SYNCS.PHASECHK.TRANS64.TRYWAIT P0, [R0+URZ], R3 ;  /* 0x00000003000075a7 */ /* 0x0022a400080011ff */
[----:B--2---:R-:W-:Y:S05]  /*9d80*/  @!P0 NANOSLEEP.SYNCS 0x989680 ;  /* 0x009896800000895d */ /* 0x004fea0003900000 */
[----:B------:R-:W2:Y:S02]  /*9d90*/  @!P0 SYNCS.PHASECHK.TRANS64 P0, [R0+URZ], R3 ;  /* 0x00000003000085a7 */ /* 0x000ea400080010ff */
[----:B--2---:R-:W-:Y:S05]  /*9da0*/  @!P0 BRA `(.L_x_218) ;  /* 0xfffffffc00f08947 */ /* 0x004fea000383ffff */
[----:B------:R-:W-:Y:S05]  /*9db0*/  BRA `(.L_x_219) ;  /* 0xffffff9800647947 */ /* 0x000fea000383ffff */
.L_x_67:
[----:B---3--:R-:W-:-:S07]  /*9dc0*/  MOV R0, UR5 ;  /* 0x0000000500007c02 */ /* 0x008fce0008000f00 */
.L_x_220:
[----:B-1----:R1:W2:Y:S02]  /*9dd0*/  SYNCS.PHASECHK.TRANS64.TRYWAIT P0, [R0+URZ], R3 ;  /* 0x00000003000075a7 */ /* 0x0022a400080011ff */
[----:B--2---:R-:W-:Y:S05]  /*9de0*/  @!P0 NANOSLEEP.SYNCS 0x989680 ;  /* 0x009896800000895d */ /* 0x004fea0003900000 */
[----:B------:R-:W2:Y:S02]  /*9df0*/  @!P0 SYNCS.PHASECHK.TRANS64 P0, [R0+URZ], R3 ;  /* 0x00000003000085a7 */ /* 0x000ea400080010ff */
[----:B--2---:R-:W-:Y:S05]  /*9e00*/  @!P0 BRA `(.L_x_220) ;  /* 0xfffffffc00f08947 */ /* 0x004fea000383ffff */
[----:B------:R-:W-:Y:S05]  /*9e10*/  BRA `(.L_x_221) ;  /* 0xffffff9800707947 */ /* 0x000fea000383ffff */
.L_x_68:
[----:B---3--:R-:W-:-:S07]  /*9e20*/  MOV R0, UR5 ;  /* 0x0000000500007c02 */ /* 0x008fce0008000f00 */
.L_x_222:
[----:B-1----:R1:W2:Y:S02]  /*9e30*/  SYNCS.PHASECHK.TRANS64.TRYWAIT P0, [R0+URZ], R3 ;  /* 0x00000003000075a7 */ /* 0x0022a400080011ff */
[----:B--2---:R-:W-:Y:S05]  /*9e40*/  @!P0 NANOSLEEP.SYNCS 0x989680 ;  /* 0x009896800000895d */ /* 0x004fea0003900000 */
[----:B------:R-:W2:Y:S02]  /*9e50*/  @!P0 SYNCS.PHASECHK.TRANS64 P0, [R0+URZ], R3 ;  /* 0x00000003000085a7 */ /* 0x000ea400080010ff */
[----:B--2---:R-:W-:Y:S05]  /*9e60*/  @!P0 BRA `(.L_x_222) ;  /* 0xfffffffc00f08947 */ /* 0x004fea000383ffff */
[----:B------:R-:W-:Y:S05]  /*9e70*/  BRA `(.L_x_223) ;  /* 0xffffff98007c7947 */ /* 0x000fea000383ffff */
.L_x_69:
[----:B---3--:R-:W-:-:S07]  /*9e80*/  MOV R0, UR5 ;  /* 0x0000000500007c02 */ /* 0x008fce0008000f00 */
.L_x_224:
[----:B-1----:R1:W2:Y:S02]  /*9e90*/  SYNCS.PHASECHK.TRANS64.TRYWAIT P0, [R0+URZ], R3 ;  /* 0x00000003000075a7 */ /* 0x0022a400080011ff */
[----:B--2---:R-:W-:Y:S05]  /*9ea0*/  @!P0 NANOSLEEP.SYNCS 0x989680 ;  /* 0x009896800000895d */ /* 0x004fea0003900000 */
[----:B------:R-:W2:Y:S02]  /*9eb0*/  @!P0 SYNCS.PHASECHK.TRANS64 P0, [R0+URZ], R3 ;  /* 0x00000003000085a7 */ /* 0x000ea400080010ff */
[----:B--2---:R-:W-:Y:S05]  /*9ec0*/  @!P0 BRA `(.L_x_224) ;  /* 0xfffffffc00f08947 */ /* 0x004fea000383ffff */
[----:B------:R-:W-:Y:S05]  /*9ed0*/  BRA `(.L_x_225) ;  /* 0xffffff9800887947 */ /* 0x000fea000383ffff */
.L_x_70:
[----:B---3--:R-:W-:-:S07]  /*9ee0*/  MOV R0, UR5 ;  /* 0x0000000500007c02 */ /* 0x008fce0008000f00 */
.L_x_226:
[----:B-1----:R1:W2:Y:S02]  /*9ef0*/  SYNCS.PHASECHK.TRANS64.TRYWAIT P0, [R0+URZ], R3 ;  /* 0x00000003000075a7 */ /* 0x0022a400080011ff */
[----:B--2---:R-:W-:Y:S05]  /*9f00*/  @!P0 NANOSLEEP.SYNCS 0x989680 ;  /* 0x009896800000895d */ /* 0x004fea0003900000 */
[----:B------:R-:W2:Y:S02]  /*9f10*/  @!P0 SYNCS.PHASECHK.TRANS64 P0, [R0+URZ], R3 ;  /* 0x00000003000085a7 */ /* 0x000ea400080010ff */
[----:B--2---:R-:W-:Y:S05]  /*9f20*/  @!P0 BRA `(.L_x_226) ;  /* 0xfffffffc00f08947 */ /* 0x004fea000383ffff */
[----:B------:R-:W-:Y:S05]  /*9f30*/  BRA `(.L_x_227) ;  /* 0xffffff9800947947 */ /* 0x000fea000383ffff */
.L_x_71:
[----:B---3--:R-:W-:-:S07]  /*9f40*/  MOV R0, UR5 ;  /* 0x0000000500007c02 */ /* 0x008fce0008000f00 */
.L_x_228:
[----:B-1----:R1:W2:Y:S02]  /*9f50*/  SYNCS.PHASECHK.TRANS64.TRYWAIT P0, [R0+URZ], R3 ;  /* 0x00000003000075a7 */ /* 0x0022a400080011ff */
[----:B--2---:R-:W-:Y:S05]  /*9f60*/  @!P0 NANOSLEEP.SYNCS 0x989680 ;  /* 0x009896800000895d */ /* 0x004fea0003900000 */
[----:B------:R-:W2:Y:S02]  /*9f70*/  @!P0 SYNCS.PHASECHK.TRANS64 P0, [R0+URZ], R3 ;  /* 0x00000003000085a7 */ /* 0x000ea400080010ff */
[----:B--2---:R-:W-:Y:S05]  /*9f80*/  @!P0 BRA `(.L_x_228) ;  /* 0xfffffffc00f08947 */ /* 0x004fea000383ffff */
[----:B------:R-:W-:Y:S05]  /*9f90*/  BRA `(.L_x_229) ;  /* 0xffffff9800a07947 */ /* 0x000fea000383ffff */
.L_x_72:
[----:B---3--:R-:W-:-:S07]  /*9fa0*/  MOV R0, UR5 ;  /* 0x0000000500007c02 */ /* 0x008fce0008000f00 */
.L_x_230:
[----:B-1----:R1:W2:Y:S02]  /*9fb0*/  SYNCS.PHASECHK.TRANS64.TRYWAIT P0, [R0+URZ], R3 ;  /* 0x00000003000075a7 */ /* 0x0022a400080011ff */
[----:B--2---:R-:W-:Y:S05]  /*9fc0*/  @!P0 NANOSLEEP.SYNCS 0x989680 ;  /* 0x009896800000895d */ /* 0x004fea0003900000 */
[----:B------:R-:W2:Y:S02]  /*9fd0*/  @!P0 SYNCS.PHASECHK.TRANS64 P0, [R0+URZ], R3 ;  /* 0x00000003000085a7 */ /* 0x000ea400080010ff */
[----:B--2---:R-:W-:Y:S05]  /*9fe0*/  @!P0 BRA `(.L_x_230) ;  /* 0xfffffffc00f08947 */ /* 0x004fea000383ffff */
[----:B------:R-:W-:Y:S05]  /*9ff0*/  BRA `(.L_x_231) ;  /* 0xffffff9800ac7947 */ /* 0x000fea000383ffff */
.L_x_73:
[----:B---3--:R-:W-:-:S07]  /*a000*/  MOV R0, UR5 ;  /* 0x0000000500007c02 */ /* 0x008fce0008000f00 */
.L_x_232:
[----:B-1----:R1:W2:Y:S02]  /*a010*/  SYNCS.PHASECHK.TRANS64.TRYWAIT P0, [R0+URZ], R3 ;  /* 0x00000003000075a7 */ /* 0x0022a400080011ff */
[----:B--2---:R-:W-:Y:S05]  /*a020*/  @!P0 NANOSLEEP.SYNCS 0x989680 ;  /* 0x009896800000895d */ /* 0x004fea0003900000 */
[----:B------:R-:W2:Y:S02]  /*a030*/  @!P0 SYNCS.PHASECHK.TRANS64 P0, [R0+URZ], R3 ;  /* 0x00000003000085a7 */ /* 0x000ea400080010ff */
[----:B--2---:R-:W-:Y:S05]  /*a040*/  @!P0 BRA `(.L_x_232) ;  /* 0xfffffffc00f08947 */ /* 0x004fea000383ffff */
[----:B------:R-:W-:Y:S05]  /*a050*/  BRA `(.L_x_233) ;  /* 0xffffff9800b87947 */ /* 0x000fea000383ffff */
.L_x_74:
[----:B---3--:R-:W-:-:S07]  /*a060*/  MOV R0, UR5 ;  /* 0x0000000500007c02 */ /* 0x008fce0008000f00 */
.L_x_234:
[----:B-1----:R1:W2:Y:S02]  /*a070*/  SYNCS.PHASECHK.TRANS64.TRYWAIT P0, [R0+URZ], R3 ;  /* 0x00000003000075a7 */ /* 0x0022a400080011ff */
[----:B--2---:R-:W-:Y:S05]  /*a080*/  @!P0 NANOSLEEP.SYNCS 0x989680 ;  /* 0x009896800000895d */ /* 0x004fea0003900000 */
[----:B------:R-:W2:Y:S02]  /*a090*/  @!P0 SYNCS.PHASECHK.TRANS64 P0, [R0+URZ], R3 ;  /* 0x00000003000085a7 */ /* 0x000ea400080010ff */
[----:B--2---:R-:W-:Y:S05]  /*a0a0*/  @!P0 BRA `(.L_x_234) ;  /* 0xfffffffc00f08947 */ /* 0x004fea000383ffff */
[----:B------:R-:W-:Y:S05]  /*a0b0*/  BRA `(.L_x_235) ;  /* 0xffffff9800c47947 */ /* 0x000fea000383ffff */
.L_x_75:
[----:B---3--:R-:W-:-:S07]  /*a0c0*/  MOV R0, UR5 ;  /* 0x0000000500007c02 */ /* 0x008fce0008000f00 */
.L_x_236:
[----:B-1----:R1:W2:Y:S02]  /*a0d0*/  SYNCS.PHASECHK.TRANS64.TRYWAIT P0, [R0+URZ], R3 ;  /* 0x00000003000075a7 */ /* 0x0022a400080011ff */
[----:B--2---:R-:W-:Y:S05]  /*a0e0*/  @!P0 NANOSLEEP.SYNCS 0x989680 ;  /* 0x009896800000895d */ /* 0x004fea0003900000 */
[----:B------:R-:W2:Y:S02]  /*a0f0*/  @!P0 SYNCS.PHASECHK.TRANS64 P0, [R0+URZ], R3 ;  /* 0x00000003000085a7 */ /* 0x000ea400080010ff */
[----:B--2---:R-:W-:Y:S05]  /*a100*/  @!P0 BRA `(.L_x_236) ;  /* 0xfffffffc00f08947 */ /* 0x004fea000383ffff */
[----:B------:R-:W-:Y:S05]  /*a110*/  BRA `(.L_x_237) ;  /* 0xffffff9800d07947 */ /* 0x000fea000383ffff */
.L_x_76:
[----:B---3--:R-:W-:-:S07]  /*a120*/  MOV R0, UR5 ;  /* 0x0000000500007c02 */ /* 0x008fce0008000f00 */
.L_x_238:
[----:B-1----:R1:W2:Y:S02]  /*a130*/  SYNCS.PHASECHK.TRANS64.TRYWAIT P0, [R0+URZ], R3 ;  /* 0x00000003000075a7 */ /* 0x0022a400080011ff */
[----:B--2---:R-:W-:Y:S05]  /*a140*/  @!P0 NANOSLEEP.SYNCS 0x989680 ;  /* 0x009896800000895d */ /* 0x004fea0003900000 */
[----:B------:R-:W2:Y:S02]  /*a150*/  @!P0 SYNCS.PHASECHK.TRANS64 P0, [R0+URZ], R3 ;  /* 0x00000003000085a7 */ /* 0x000ea400080010ff */
[----:B--2---:R-:W-:Y:S05]  /*a160*/  @!P0 BRA `(.L_x_238) ;  /* 0xfffffffc00f08947 */ /* 0x004fea000383ffff */
[----:B------:R-:W-:Y:S05]  /*a170*/  BRA `(.L_x_239) ;  /* 0xffffff9800dc7947 */ /* 0x000fea000383ffff */
.L_x_77:
[----:B---3--:R-:W-:-:S07]  /*a180*/  MOV R0, UR5 ;  /* 0x0000000500007c02 */ /* 0x008fce0008000f00 */
.L_x_240:
[----:B-1----:R1:W2:Y:S02]  /*a190*/  SYNCS.PHASECHK.TRANS64.TRYWAIT P0, [R0+URZ], R3 ;  /* 0x00000003000075a7 */ /* 0x0022a400080011ff */
[----:B--2---:R-:W-:Y:S05]  /*a1a0*/  @!P0 NANOSLEEP.SYNCS 0x989680 ;  /* 0x009896800000895d */ /* 0x004fea0003900000 */
[----:B------:R-:W2:Y:S02]  /*a1b0*/  @!P0 SYNCS.PHASECHK.TRANS64 P0, [R0+URZ], R3 ;  /* 0x00000003000085a7 */ /* 0x000ea400080010ff */
[----:B--2---:R-:W-:Y:S05]  /*a1c0*/  @!P0 BRA `(.L_x_240) ;  /* 0xfffffffc00f08947 */ /* 0x004fea000383ffff */
[----:B------:R-:W-:Y:S05]  /*a1d0*/  BRA `(.L_x_241) ;  /* 0xffffff9800e87947 */ /* 0x000fea000383ffff */
.L_x_78:
[----:B---3--:R-:W-:-:S07]  /*a1e0*/  MOV R0, UR5 ;  /* 0x0000000500007c02 */ /* 0x008fce0008000f00 */
.L_x_242:
[----:B-1----:R1:W2:Y:S02]  /*a1f0*/  SYNCS.PHASECHK.TRANS64.TRYWAIT P0, [R0+URZ], R3 ;  /* 0x00000003000075a7 */ /* 0x0022a400080011ff */
[----:B--2---:R-:W-:Y:S05]  /*a200*/  @!P0 NANOSLEEP.SYNCS 0x989680 ;  /* 0x009896800000895d */ /* 0x004fea0003900000 */
[----:B------:R-:W2:Y:S02]  /*a210*/  @!P0 SYNCS.PHASECHK.TRANS64 P0, [R0+URZ], R3 ;  /* 0x00000003000085a7 */ /* 0x000ea400080010ff */
[----:B--2---:R-:W-:Y:S05]  /*a220*/  @!P0 BRA `(.L_x_242) ;  /* 0xfffffffc00f08947 */ /* 0x004fea000383ffff */
[----:B------:R-:W-:Y:S05]  /*a230*/  BRA `(.L_x_243) ;  /* 0xffffff9800f47947 */ /* 0x000fea000383ffff */
.L_x_79:
[----:B---3--:R-:W-:-:S07]  /*a240*/  MOV R0, UR5 ;  /* 0x0000000500007c02 */ /* 0x008fce0008000f00 */
.L_x_244:
[----:B-1----:R1:W2:Y:S02]  /*a250*/  SYNCS.PHASECHK.TRANS64.TRYWAIT P0, [R0+URZ], R3 ;  /* 0x00000003000075a7 */ /* 0x0022a400080011ff */
[----:B--2---:R-:W-:Y:S05]  /*a260*/  @!P0 NANOSLEEP.SYNCS 0x989680 ;  /* 0x009896800000895d */ /* 0x004fea0003900000 */
[----:B------:R-:W2:Y:S02]  /*a270*/  @!P0 SYNCS.PHASECHK.TRANS64 P0, [R0+URZ], R3 ;  /* 0x00000003000085a7 */ /* 0x000ea400080010ff */
[----:B--2---:R-:W-:Y:S05]  /*a280*/  @!P0 BRA `(.L_x_244) ;  /* 0xfffffffc00f08947 */ /* 0x004fea000383ffff */
[----:B------:R-:W-:Y:S05]  /*a290*/  BRA `(.L_x_245) ;  /* 0xffffff9c00007947 */ /* 0x000fea000383ffff */
.L_x_80:
[----:B---3--:R-:W-:-:S07]  /*a2a0*/  MOV R0, UR5 ;  /* 0x0000000500007c02 */ /* 0x008fce0008000f00 */
.L_x_246:
[----:B-1----:R1:W2:Y:S02]  /*a2b0*/  SYNCS.PHASECHK.TRANS64.TRYWAIT P0, [R0+URZ], R3 ;  /* 0x00000003000075a7 */ /* 0x0022a400080011ff */
[----:B--2---:R-:W-:Y:S05]  /*a2c0*/  @!P0 NANOSLEEP.SYNCS 0x989680 ;  /* 0x009896800000895d */ /* 0x004fea0003900000 */
[----:B------:R-:W2:Y:S02]  /*a2d0*/  @!P0 SYNCS.PHASECHK.TRANS64 P0, [R0+URZ], R3 ;  /* 0x00000003000085a7 */ /* 0x000ea400080010ff */
[----:B--2---:R-:W-:Y:S05]  /*a2e0*/  @!P0 BRA `(.L_x_246) ;  /* 0xfffffffc00f08947 */ /* 0x004fea000383ffff */
[----:B------:R-:W-:Y:S05]  /*a2f0*/  BRA `(.L_x_247) ;  /* 0xffffff9c000c7947 */ /* 0x000fea000383ffff */
.L_x_81:
[----:B---3--:R-:W-:-:S07]  /*a300*/  MOV R0, UR5 ;  /* 0x0000000500007c02 */ /* 0x008fce0008000f00 */
.L_x_248:
[----:B-1----:R1:W2:Y:S02]  /*a310*/  SYNCS.PHASECHK.TRANS64.TRYWAIT P0, [R0+URZ], R3 ;  /* 0x00000003000075a7 */ /* 0x0022a400080011ff */
[----:B--2---:R-:W-:Y:S05]  /*a320*/  @!P0 NANOSLEEP.SYNCS 0x989680 ;  /* 0x009896800000895d */ /* 0x004fea0003900000 */
[----:B------:R-:W2:Y:S02]  /*a330*/  @!P0 SYNCS.PHASECHK.TRANS64 P0, [R0+URZ], R3 ;  /* 0x00000003000085a7 */ /* 0x000ea400080010ff */
[----:B--2---:R-:W-:Y:S05]  /*a340*/  @!P0 BRA `(.L_x_248) ;  /* 0xfffffffc00f08947 */ /* 0x004fea000383ffff */
[----:B------:R-:W-:Y:S05]  /*a350*/  BRA `(.L_x_249) ;  /* 0xffffff9c00187947 */ /* 0x000fea000383ffff */
.L_x_82:
[----:B---3--:R-:W-:-:S07]  /*a360*/  MOV R0, UR5 ;  /* 0x0000000500007c02 */ /* 0x008fce0008000f00 */
.L_x_250:
[----:B-1----:R1:W2:Y:S02]  /*a370*/  SYNCS.PHASECHK.TRANS64.TRYWAIT P0, [R0+URZ], R3 ;  /* 0x00000003000075a7 */ /* 0x0022a400080011ff */
[----:B--2---:R-:W-:Y:S05]  /*a380*/  @!P0 NANOSLEEP.SYNCS 0x989680 ;  /* 0x009896800000895d */ /* 0x004fea0003900000 */
[----:B------:R-:W2:Y:S02]  /*a390*/  @!P0 SYNCS.PHASECHK.TRANS64 P0, [R0+URZ], R3 ;  /* 0x00000003000085a7 */ /* 0x000ea400080010ff */
[----:B--2---:R-:W-:Y:S05]  /*a3a0*/  @!P0 BRA `(.L_x_250) ;  /* 0xfffffffc00f08947 */ /* 0x004fea000383ffff */
[----:B------:R-:W-:Y:S05]  /*a3b0*/  BRA `(.L_x_251) ;  /* 0xffffff9c00247947 */ /* 0x000fea000383ffff */
.L_x_85:
[----:B-1----:R1:W2:Y:S02]  /*a3c0*/  SYNCS.PHASECHK.TRANS64.TRYWAIT P0, [R0+URZ+0x320], R4 ;  /* 0x00032004000075a7 */ /* 0x0022a400080011ff */
[----:B--2---:R-:W-:Y:S05]  /*a3d0*/  @!P0 NANOSLEEP.SYNCS 0x989680 ;  /* 0x009896800000895d */ /* 0x004fea0003900000 */
[----:B------:R-:W2:Y:S02]  /*a3e0*/  @!P0 SYNCS.PHASECHK.TRANS64 P0, [R0+URZ+0x320], R4 ;  /* 0x00032004000085a7 */ /* 0x000ea400080010ff */
[----:B--2---:R-:W-:Y:S05]  /*a3f0*/  @!P0 BRA `(.L_x_85) ;  /* 0xfffffffc00f08947 */ /* 0x004fea000383ffff */
[----:B------:R-:W-:Y:S05]  /*a400*/  BRA `(.L_x_252) ;  /* 0xffffff9c00847947 */ /* 0x000fea000383ffff */
.L_x_86:
[----:B------:R-:W-:-:S07]  /*a410*/  MOV R0, UR5 ;  /* 0x0000000500007c02 */ /* 0x000fce0008000f00 */
.L_x_253:
[----:B-1----:R1:W2:Y:S02]  /*a420*/  SYNCS.PHASECHK.TRANS64.TRYWAIT P0, [R0+URZ+0x2d0], R5 ;  /* 0x0002d005000075a7 */ /* 0x0022a400080011ff */
[----:B--2---:R-:W-:Y:S05]  /*a430*/  @!P0 NANOSLEEP.SYNCS 0x989680 ;  /* 0x009896800000895d */ /* 0x004fea0003900000 */
[----:B------:R-:W2:Y:S02]  /*a440*/  @!P0 SYNCS.PHASECHK.TRANS64 P0, [R0+URZ+0x2d0], R5 ;  /* 0x0002d005000085a7 */ /* 0x000ea400080010ff */
[----:B--2---:R-:W-:Y:S05]  /*a450*/  @!P0 BRA `(.L_x_253) ;  /* 0xfffffffc00f08947 */ /* 0x004fea000383ffff */
[----:B------:R-:W-:Y:S05]  /*a460*/  BRA `(.L_x_254) ;  /* 0xffffff9c00947947 */ /* 0x000fea000383ffff */
.L_x_87:
[----:B-1----:R1:W2:Y:S02]  /*a470*/  SYNCS.PHASECHK.TRANS64.TRYWAIT P1, [R0+URZ+0x2c0], R4 ;  /* 0x0002c004000075a7 */ /* 0x0022a400080211ff */
[----:B--2---:R-:W-:Y:S05]  /*a480*/  @!P1 NANOSLEEP.SYNCS 0x989680 ;  /* 0x009896800000995d */ /* 0x004fea0003900000 */
[----:B------:R-:W2:Y:S02]  /*a490*/  @!P1 SYNCS.PHASECHK.TRANS64 P1, [R0+URZ+0x2c0], R4 ;  /* 0x0002c004000095a7 */ /* 0x000ea400080210ff */
[----:B--2---:R-:W-:Y:S05]  /*a4a0*/  @!P1 BRA `(.L_x_87) ;  /* 0xfffffffc00f09947 */ /* 0x004fea000383ffff */
[----:B------:R-:W-:Y:S05]  /*a4b0*/  BRA `(.L_x_255) ;  /* 0xffffff9c00c47947 */ /* 0x000fea000383ffff */
.L_x_90:
[----:B------:R-:W-:-:S07]  /*a4c0*/  MOV R0, UR5 ;  /* 0x0000000500007c02 */ /* 0x000fce0008000f00 */
.L_x_256:
[----:B-1----:R1:W2:Y:S02]  /*a4d0*/  SYNCS.PHASECHK.TRANS64.TRYWAIT P0, [R0+URZ+0x2d0], R2 ;  /* 0x0002d002000075a7 */ /* 0x0022a400080011ff */
[----:B--2---:R-:W-:Y:S05]  /*a4e0*/  @!P0 NANOSLEEP.SYNCS 0x989680 ;  /* 0x009896800000895d */ /* 0x004fea0003900000 */
[----:B------:R-:W2:Y:S02]  /*a4f0*/  @!P0 SYNCS.PHASECHK.TRANS64 P0, [R0+URZ+0x2d0], R2 ;  /* 0x0002d002000085a7 */ /* 0x000ea400080010ff */
[----:B--2---:R-:W-:Y:S05]  /*a500*/  @!P0 BRA `(.L_x_256) ;  /* 0xfffffffc00f08947 */ /* 0x004fea000383ffff */
[----:B------:R-:W-:Y:S05]  /*a510*/  BRA `(.L_x_89) ;  /* 0xffffffa000187947 */ /* 0x000fea000383ffff */
.L_x_99:
[----:B-1----:R-:W-:-:S04]  /*a520*/  MOV R4, UR6 ;  /* 0x0000000600047c02 */ /* 0x002fc80008000f00 */
[----:B------:R1:W2:Y:S03]  /*a530*/  SYNCS.PHASECHK.TRANS64.TRYWAIT P0, [R4+URZ+0x8], R5 ;  /* 0x00000805040075a7 */ /* 0x0002a600080011ff */
[----:B--2---:R-:W-:Y:S05]  /*a540*/  @!P0 NANOSLEEP.SYNCS 0x989680 ;  /* 0x009896800000895d */ /* 0x004fea0003900000 */
[----:B------:R-:W2:Y:S02]  /*a550*/  @!P0 SYNCS.PHASECHK.TRANS64 P0, [R4+URZ+0x8], R5 ;  /* 0x00000805040085a7 */ /* 0x000ea400080010ff */
[----:B--2---:R-:W-:Y:S05]  /*a560*/  @!P0 BRA `(.L_x_99) ;  /* 0xfffffffc00ec8947 */ /* 0x004fea000383ffff */
[----:B------:R-:W-:Y:S05]  /*a570*/  BRA `(.L_x_98) ;  /* 0xffffffa000cc7947 */ /* 0x000fea000383ffff */
.L_x_101:
[----:B------:R-:W-:Y:S01]  /*a580*/  BSSY B0, `(.L_x_257) ;  /* 0x0000006000007945 */ /* 0x000fe20003800000 */
[----:B------:R-:W-:-:S07]  /*a590*/  MOV R15, 0xffffffff ;  /* 0xffffffff000f7802 */ /* 0x000fce0000000f00 */
[----:B-1---5:R-:W-:Y:S05]  /*a5a0*/  WARPSYNC.COLLECTIVE R15, `(.L_x_258) ;  /* 0x000000000f0c7348 */ /* 0x022fea0003c00000 */
[----:B------:R-:W-:Y:S02]  /*a5b0*/  ELECT P6, UR79, PT ;  /* 0x00000000004f782f */ /* 0x000fe400038c0000 */
[----:B------:R-:W-:Y:S01]  /*a5c0*/  MOV R14, UR79 ;  /* 0x0000004f000e7c02 */ /* 0x000fe20008000f00 */
[----:B-1---5:R-:W-:Y:S10]  /*a5d0*/  ENDCOLLECTIVE ;  /* 0x000000000000791b */ /* 0x022ff40003800000 */
.L_x_258:
[----:B------:R-:W-:Y:S05]  /*a5e0*/  BSYNC B0 ;  /* 0x0000000000007941 */ /* 0x000fea0003800000 */
.L_x_257:
[----:B------:R-:W-:Y:S05]  /*a5f0*/  BRA `(.L_x_259) ;  /* 0xffffffa000fc7947 */ /* 0x000fea000383ffff */
.L_x_103:
[----:B-1----:R-:W-:-:S04]  /*a600*/  MOV R2, UR6 ;  /* 0x0000000600027c02 */ /* 0x002fc80008000f00 */
[----:B------:R1:W2:Y:S03]  /*a610*/  SYNCS.PHASECHK.TRANS64.TRYWAIT P0, [R2+URZ+0x8], R3 ;  /* 0x00000803020075a7 */ /* 0x0002a600080011ff */
[----:B--2---:R-:W-:Y:S05]  /*a620*/  @!P0 NANOSLEEP.SYNCS 0x989680 ;  /* 0x009896800000895d */ /* 0x004fea0003900000 */
[----:B------:R-:W2:Y:S02]  /*a630*/  @!P0 SYNCS.PHASECHK.TRANS64 P0, [R2+URZ+0x8], R3 ;  /* 0x00000803020085a7 */ /* 0x000ea400080010ff */
[----:B--2---:R-:W-:Y:S05]  /*a640*/  @!P0 BRA `(.L_x_103) ;  /* 0xfffffffc00ec8947 */ /* 0x004fea000383ffff */
[----:B------:R-:W-:Y:S05]  /*a650*/  BRA `(.L_x_102) ;  /* 0xffffffa400007947 */ /* 0x000fea000383ffff */
.L_x_104:
[----:B-1----:R1:W2:Y:S02]  /*a660*/  SYNCS.PHASECHK.TRANS64.TRYWAIT P0, [R0+URZ+0x2c0], R4 ;  /* 0x0002c004000075a7 */ /* 0x0022a400080011ff */
[----:B--2---:R-:W-:Y:S05]  /*a670*/  @!P0 NANOSLEEP.SYNCS 0x989680 ;  /* 0x009896800000895d */ /* 0x004fea0003900000 */
[----:B------:R-:W2:Y:S02]  /*a680*/  @!P0 SYNCS.PHASECHK.TRANS64 P0, [R0+URZ+0x2c0], R4 ;  /* 0x0002c004000085a7 */ /* 0x000ea400080010ff */
[----:B--2---:R-:W-:Y:S05]  /*a690*/  @!P0 BRA `(.L_x_104) ;  /* 0xfffffffc00f08947 */ /* 0x004fea000383ffff */
[----:B------:R-:W-:Y:S05]  /*a6a0*/  BRA `(.L_x_260) ;  /* 0xffffffa400d47947 */ /* 0x000fea000383ffff */
.L_x_106:
[----:B------:R-:W-:-:S07]  /*a6b0*/  MOV R0, UR11 ;  /* 0x0000000b00007c02 */ /* 0x000fce0008000f00 */
.L_x_261:
[----:B-1----:R1:W2:Y:S02]  /*a6c0*/  SYNCS.PHASECHK.TRANS64.TRYWAIT P0, [R0+URZ+0x300], R4 ;  /* 0x00030004000075a7 */ /* 0x0022a400080011ff */
[----:B--2---:R-:W-:Y:S05]  /*a6d0*/  @!P0 NANOSLEEP.SYNCS 0x989680 ;  /* 0x009896800000895d */ /* 0x004fea0003900000 */
[----:B------:R-:W2:Y:S02]  /*a6e0*/  @!P0 SYNCS.PHASECHK.TRANS64 P0, [R0+URZ+0x300], R4 ;  /* 0x00030004000085a7 */ /* 0x000ea400080010ff */
[----:B--2---:R-:W-:Y:S05]  /*a6f0*/  @!P0 BRA `(.L_x_261) ;  /* 0xfffffffc00f08947 */ /* 0x004fea000383ffff */
[----:B------:R-:W-:Y:S05]  /*a700*/  BRA `(.L_x_262) ;  /* 0xffffffa8001c7947 */ /* 0x000fea000383ffff */
.L_x_109:
[----:B------:R-:W-:Y:S07]  /*a710*/  MOV R0, UR9 ;  /* 0x0000000900007c02 */ /* 0x000fee0008000f00 */
.L_x_263:
[----:B-1----:R1:W2:Y:S02]  /*a720*/  SYNCS.PHASECHK.TRANS64.TRYWAIT P0, [R0+URZ], R4 ;  /* 0x00000004000075a7 */ /* 0x0022a400080011ff */
[----:B--2---:R-:W-:Y:S05]  /*a730*/  @!P0 NANOSLEEP.SYNCS 0x989680 ;  /* 0x009896800000895d */ /* 0x004fea0003900000 */
[----:B------:R-:W2:Y:S02]  /*a740*/  @!P0 SYNCS.PHASECHK.TRANS64 P0, [R0+URZ], R4 ;  /* 0x00000004000085a7 */ /* 0x000ea400080010ff */
[----:B--2---:R-:W-:Y:S05]  /*a750*/  @!P0 BRA `(.L_x_263) ;  /* 0xfffffffc00f08947 */ /* 0x004fea000383ffff */
[----:B------:R-:W-:Y:S05]  /*a760*/  BRA `(.L_x_108) ;  /* 0xffffffa800347947 */ /* 0x000fea000383ffff */
.L_x_113:
[----:B-1----:R-:W-:-:S07]  /*a770*/  MOV R0, UR7 ;  /* 0x0000000700007c02 */ /* 0x002fce0008000f00 */
.L_x_264:
[----:B-1----:R1:W2:Y:S02]  /*a780*/  SYNCS.PHASECHK.TRANS64.TRYWAIT P0, [R0+URZ], R2 ;  /* 0x00000002000075a7 */ /* 0x0022a400080011ff */
[----:B--2---:R-:W-:Y:S05]  /*a790*/  @!P0 NANOSLEEP.SYNCS 0x989680 ;  /* 0x009896800000895d */ /* 0x004fea0003900000 */
[----:B------:R-:W2:Y:S02]  /*a7a0*/  @!P0 SYNCS.PHASECHK.TRANS64 P0, [R0+URZ], R2 ;  /* 0x00000002000085a7 */ /* 0x000ea400080010ff */
[----:B--2---:R-:W-:Y:S05]  /*a7b0*/  @!P0 BRA `(.L_x_264) ;  /* 0xfffffffc00f08947 */ /* 0x004fea000383ffff */
[----:B------:R-:W-:Y:S05]  /*a7c0*/  BRA `(.L_x_265) ;  /* 0xffffffa800ec7947 */ /* 0x000fea000383ffff */
.L_x_114:
[----:B------:R-:W-:-:S07]  /*a7d0*/  MOV R0, UR7 ;  /* 0x0000000700007c02 */ /* 0x000fce0008000f00 */
.L_x_266:
[----:B-1----:R1:W2:Y:S02]  /*a7e0*/  SYNCS.PHASECHK.TRANS64.TRYWAIT P0, [R0+URZ], R3 ;  /* 0x00000003000075a7 */ /* 0x0022a400080011ff */
[----:B--2---:R-:W-:Y:S05]  /*a7f0*/  @!P0 NANOSLEEP.SYNCS 0x989680 ;  /* 0x009896800000895d */ /* 0x004fea0003900000 */
[----:B------:R-:W2:Y:S02]  /*a800*/  @!P0 SYNCS.PHASECHK.TRANS64 P0, [R0+URZ], R3 ;  /* 0x00000003000085a7 */ /* 0x000ea400080010ff */
[----:B--2---:R-:W-:Y:S05]  /*a810*/  @!P0 BRA `(.L_x_266) ;  /* 0xfffffffc00f08947 */ /* 0x004fea000383ffff */
[----:B------:R-:W-:Y:S05]  /*a820*/  BRA `(.L_x_267) ;  /* 0xffffffa800f87947 */ /* 0x000fea000383ffff */
.L_x_115:
[----:B------:R-:W-:-:S07]  /*a830*/  MOV R0, UR7 ;  /* 0x0000000700007c02 */ /* 0x000fce0008000f00 */
.L_x_268:
[----:B-1----:R1:W2:Y:S02]  /*a840*/  SYNCS.PHASECHK.TRANS64.TRYWAIT P0, [R0+URZ], R3 ;  /* 0x00000003000075a7 */ /* 0x0022a400080011ff */
[----:B--2---:R-:W-:Y:S05]  /*a850*/  @!P0 NANOSLEEP.SYNCS 0x989680 ;  /* 0x009896800000895d */ /* 0x004fea0003900000 */
[----:B------:R-:W2:Y:S02]  /*a860*/  @!P0 SYNCS.PHASECHK.TRANS64 P0, [R0+URZ], R3 ;  /* 0x00000003000085a7 */ /* 0x000ea400080010ff */
[----:B--2---:R-:W-:Y:S05]  /*a870*/  @!P0 BRA `(.L_x_268) ;  /* 0xfffffffc00f08947 */ /* 0x004fea000383ffff */
[----:B------:R-:W-:Y:S05]  /*a880*/  BRA `(.L_x_269) ;  /* 0xffffffac00047947 */ /* 0x000fea000383ffff */
.L_x_118:
[----:B------:R-:W-:-:S07]  /*a890*/  MOV R0, UR8 ;  /* 0x0000000800007c02 */ /* 0x000fce0008000f00 */
.L_x_270:
[----:B-1----:R1:W2:Y:S02]  /*a8a0*/  SYNCS.PHASECHK.TRANS64.TRYWAIT P1, [R0+URZ+0x340], R2 ;  /* 0x00034002000075a7 */ /* 0x0022a400080211ff */
[----:B--2---:R-:W-:Y:S05]  /*a8b0*/  @!P1 NANOSLEEP.SYNCS 0x989680 ;  /* 0x009896800000995d */ /* 0x004fea0003900000 */
[----:B------:R-:W2:Y:S02]  /*a8c0*/  @!P1 SYNCS.PHASECHK.TRANS64 P1, [R0+URZ+0x340], R2 ;  /* 0x00034002000095a7 */ /* 0x000ea400080210ff */
[----:B--2---:R-:W-:Y:S05]  /*a8d0*/  @!P1 BRA `(.L_x_270) ;  /* 0xfffffffc00f09947 */ /* 0x004fea000383ffff */
[----:B------:R-:W-:Y:S05]  /*a8e0*/  BRA `(.L_x_271) ;  /* 0xffffffac00507947 */ /* 0x000fea000383ffff */
.L_x_123:
[----:B--2---:R2:W4:Y:S02]  /*a8f0*/  SYNCS.PHASECHK.TRANS64.TRYWAIT P0, [R0+URZ+0x2c0], R2 ;  /* 0x0002c002000075a7 */ /* 0x00452400080011ff */
[----:B----4-:R-:W-:Y:S05]  /*a900*/  @!P0 NANOSLEEP.SYNCS 0x989680 ;  /* 0x009896800000895d */ /* 0x010fea0003900000 */
[----:B------:R-:W4:Y:S02]  /*a910*/  @!P0 SYNCS.PHASECHK.TRANS64 P0, [R0+URZ+0x2c0], R2 ;  /* 0x0002c002000085a7 */ /* 0x000f2400080010ff */
[----:B----4-:R-:W-:Y:S05]  /*a920*/  @!P0 BRA `(.L_x_123) ;  /* 0xfffffffc00f08947 */ /* 0x010fea000383ffff */
[----:B------:R-:W-:Y:S05]  /*a930*/  BRA `(.L_x_272) ;  /* 0xffffffb000547947 */ /* 0x000fea000383ffff */
.L_x_126:
[----:B------:R-:W-:Y:S07]  /*a940*/  MOV R0, UR6 ;  /* 0x0000000600007c02 */ /* 0x000fee0008000f00 */
.L_x_273:
[----:B--2---:R2:W4:Y:S02]  /*a950*/  SYNCS.PHASECHK.TRANS64.TRYWAIT P0, [R0+URZ+0x2b8], R2 ;  /* 0x0002b802000075a7 */ /* 0x00452400080011ff */
[----:B----4-:R-:W-:Y:S05]  /*a960*/  @!P0 NANOSLEEP.SYNCS 0x989680 ;  /* 0x009896800000895d */ /* 0x010fea0003900000 */
[----:B------:R-:W4:Y:S02]  /*a970*/  @!P0 SYNCS.PHASECHK.TRANS64 P0, [R0+URZ+0x2b8], R2 ;  /* 0x0002b802000085a7 */ /* 0x000f2400080010ff */
[----:B----4-:R-:W-:Y:S05]  /*a980*/  @!P0 BRA `(.L_x_273) ;  /* 0xfffffffc00f08947 */ /* 0x010fea000383ffff */
[----:B------:R-:W-:Y:S05]  /*a990*/  BRA `(.L_x_125) ;  /* 0xffffffb400347947 */ /* 0x000fea000383ffff */
.L_x_129:
[----:B------:R-:W-:Y:S07]  /*a9a0*/  MOV R0, UR15 ;  /* 0x0000000f00007c02 */ /* 0x000fee0008000f00 */
.L_x_274:
[----:B-1----:R1:W2:Y:S02]  /*a9b0*/  SYNCS.PHASECHK.TRANS64.TRYWAIT P0, [R0+URZ+0x298], R9 ;  /* 0x00029809000075a7 */ /* 0x0022a400080011ff */
[----:B--2---:R-:W-:Y:S05]  /*a9c0*/  @!P0 NANOSLEEP.SYNCS 0x989680 ;  /* 0x009896800000895d */ /* 0x004fea0003900000 */
[----:B------:R-:W2:Y:S02]  /*a9d0*/  @!P0 SYNCS.PHASECHK.TRANS64 P0, [R0+URZ+0x298], R9 ;  /* 0x00029809000085a7 */ /* 0x000ea400080010ff */
[----:B--2---:R-:W-:Y:S05]  /*a9e0*/  @!P0 BRA `(.L_x_274) ;  /* 0xfffffffc00f08947 */ /* 0x004fea000383ffff */
[----:B------:R-:W-:Y:S05]  /*a9f0*/  BRA `(.L_x_275) ;  /* 0xffffffb400ac7947 */ /* 0x000fea000383ffff */
.L_x_130:
[----:B------:R-:W-:Y:S07]  /*aa00*/  MOV R0, UR13 ;  /* 0x0000000d00007c02 */ /* 0x000fee0008000f00 */
.L_x_276:
[----:B-1----:R1:W2:Y:S02]  /*aa10*/  SYNCS.PHASECHK.TRANS64.TRYWAIT P0, [R0+URZ+0x298], R14 ;  /* 0x0002980e000075a7 */ /* 0x0022a400080011ff */
[----:B--2---:R-:W-:Y:S05]  /*aa20*/  @!P0 NANOSLEEP.SYNCS 0x989680 ;  /* 0x009896800000895d */ /* 0x004fea0003900000 */
[----:B------:R-:W2:Y:S02]  /*aa30*/  @!P0 SYNCS.PHASECHK.TRANS64 P0, [R0+URZ+0x298], R14 ;  /* 0x0002980e000085a7 */ /* 0x000ea400080010ff */
[----:B--2---:R-:W-:Y:S05]  /*aa40*/  @!P0 BRA `(.L_x_276) ;  /* 0xfffffffc00f08947 */ /* 0x004fea000383ffff */
[----:B------:R-:W-:Y:S05]  /*aa50*/  BRA `(.L_x_277) ;  /* 0xffffffb8004c7947 */ /* 0x000fea000383ffff */
.L_x_132:
[----:B------:R-:W-:-:S07]  /*aa60*/  MOV R0, UR4 ;  /* 0x0000000400007c02 */ /* 0x000fce0008000f00 */
.L_x_278:
[----:B-1----:R1:W4:Y:S02]  /*aa70*/  SYNCS.PHASECHK.TRANS64.TRYWAIT P0, [R0+URZ], R2 ;  /* 0x00000002000075a7 */ /* 0x00232400080011ff */
[----:B----4-:R-:W-:Y:S05]  /*aa80*/  @!P0 NANOSLEEP.SYNCS 0x989680 ;  /* 0x009896800000895d */ /* 0x010fea0003900000 */
[----:B------:R-:W4:Y:S02]  /*aa90*/  @!P0 SYNCS.PHASECHK.TRANS64 P0, [R0+URZ], R2 ;  /* 0x00000002000085a7 */ /* 0x000f2400080010ff */
[----:B----4-:R-:W-:Y:S05]  /*aaa0*/  @!P0 BRA `(.L_x_278) ;  /* 0xfffffffc00f08947 */ /* 0x010fea000383ffff */
[----:B------:R-:W-:Y:S05]  /*aab0*/  BRA `(.L_x_279) ;  /* 0xffffffb800d87947 */ /* 0x000fea000383ffff */
.L_x_133:
[----:B------:R-:W-:-:S07]  /*aac0*/  MOV R0, UR4 ;  /* 0x0000000400007c02 */ /* 0x000fce0008000f00 */
.L_x_280:
[----:B-1----:R1:W4:Y:S02]  /*aad0*/  SYNCS.PHASECHK.TRANS64.TRYWAIT P0, [R0+URZ], R2 ;  /* 0x00000002000075a7 */ /* 0x00232400080011ff */
[----:B----4-:R-:W-:Y:S05]  /*aae0*/  @!P0 NANOSLEEP.SYNCS 0x989680 ;  /* 0x009896800000895d */ /* 0x010fea0003900000 */
[----:B------:R-:W4:Y:S02]  /*aaf0*/  @!P0 SYNCS.PHASECHK.TRANS64 P0, [R0+URZ], R2 ;  /* 0x00000002000085a7 */ /* 0x000f2400080010ff */
[----:B----4-:R-:W-:Y:S05]  /*ab00*/  @!P0 BRA `(.L_x_280) ;  /* 0xfffffffc00f08947 */ /* 0x010fea000383ffff */
[----:B------:R-:W-:Y:S05]  /*ab10*/  BRA `(.L_x_281) ;  /* 0xffffffb800e47947 */ /* 0x000fea000383ffff */
.L_x_135:
[----:B--2---:R2:W4:Y:S02]  /*ab20*/  SYNCS.PHASECHK.TRANS64.TRYWAIT P0, [R0+URZ+0x2c0], R2 ;  /* 0x0002c002000075a7 */ /* 0x00452400080011ff */
[----:B----4-:R-:W-:Y:S05]  /*ab30*/  @!P0 NANOSLEEP.SYNCS 0x989680 ;  /* 0x009896800000895d */ /* 0x010fea0003900000 */
[----:B------:R-:W4:Y:S02]  /*ab40*/  @!P0 SYNCS.PHASECHK.TRANS64 P0, [R0+URZ+0x2c0], R2 ;  /* 0x0002c002000085a7 */ /* 0x000f2400080010ff */
[----:B----4-:R-:W-:Y:S05]  /*ab50*/  @!P0 BRA `(.L_x_135) ;  /* 0xfffffffc00f08947 */ /* 0x010fea000383ffff */
[----:B------:R-:W-:Y:S05]  /*ab60*/  BRA `(.L_x_282) ;  /* 0xffffffbc00c87947 */ /* 0x000fea000383ffff */
.L_x_145:
[----:B-1----:R1:W3:Y:S02]  /*ab70*/  SYNCS.PHASECHK.TRANS64.TRYWAIT P1, [R0+URZ+0x280], R3 ;  /* 0x00028003000075a7 */ /* 0x0022e400080211ff */
[----:B---3--:R-:W-:Y:S05]  /*ab80*/  @!P1 NANOSLEEP.SYNCS 0x989680 ;  /* 0x009896800000995d */ /* 0x008fea0003900000 */
[----:B------:R-:W3:Y:S02]  /*ab90*/  @!P1 SYNCS.PHASECHK.TRANS64 P1, [R0+URZ+0x280], R3 ;  /* 0x00028003000095a7 */ /* 0x000ee400080210ff */
[----:B---3--:R-:W-:Y:S05]  /*aba0*/  @!P1 BRA `(.L_x_145) ;  /* 0xfffffffc00f09947 */ /* 0x008fea000383ffff */
[----:B------:R-:W-:Y:S05]  /*abb0*/  BRA `(.L_x_144) ;  /* 0xffffffc800f87947 */ /* 0x000fea000383ffff */
.L_x_147:
[----:B-1----:R1:W4:Y:S02]  /*abc0*/  SYNCS.PHASECHK.TRANS64.TRYWAIT P0, [R106+URZ+0x2e0], R2 ;  /* 0x0002e0026a0075a7 */ /* 0x00232400080011ff */
[----:B----4-:R-:W-:Y:S05]  /*abd0*/  @!P0 NANOSLEEP.SYNCS 0x989680 ;  /* 0x009896800000895d */ /* 0x010fea0003900000 */
[----:B------:R-:W4:Y:S02]  /*abe0*/  @!P0 SYNCS.PHASECHK.TRANS64 P0, [R106+URZ+0x2e0], R2 ;  /* 0x0002e0026a0085a7 */ /* 0x000f2400080010ff */
[----:B----4-:R-:W-:Y:S05]  /*abf0*/  @!P0 BRA `(.L_x_147) ;  /* 0xfffffffc00f08947 */ /* 0x010fea000383ffff */
[----:B------:R-:W-:Y:S05]  /*ac00*/  BRA `(.L_x_146) ;  /* 0xffffffcc00307947 */ /* 0x000fea000383ffff */
.L_x_158:
[----:B--2---:R2:W4:Y:S02]  /*ac10*/  SYNCS.PHASECHK.TRANS64.TRYWAIT P0, [R2+URZ+0x280], R71 ;  /* 0x00028047020075a7 */ /* 0x00452400080011ff */
[----:B----4-:R-:W-:Y:S05]  /*ac20*/  @!P0 NANOSLEEP.SYNCS 0x989680 ;  /* 0x009896800000895d */ /* 0x010fea0003900000 */
[----:B------:R-:W4:Y:S02]  /*ac30*/  @!P0 SYNCS.PHASECHK.TRANS64 P0, [R2+URZ+0x280], R71 ;  /* 0x00028047020085a7 */ /* 0x000f2400080010ff */
[----:B----4-:R-:W-:Y:S05]  /*ac40*/  @!P0 BRA `(.L_x_158) ;  /* 0xfffffffc00f08947 */ /* 0x010fea000383ffff */
[----:B------:R-:W-:Y:S05]  /*ac50*/  BRA `(.L_x_157) ;  /* 0xffffffd800187947 */ /* 0x000fea000383ffff */
        .weak           $__internal_0_$__cuda_sm10x_tcgen05_guardrail_trap_col_being_dealloced_not_returned_by_alloc
        .type           $__internal_0_$__cuda_sm10x_tcgen05_guardrail_trap_col_being_dealloced_not_returned_by_alloc,@function
        .size           $__internal_0_$__cuda_sm10x_tcgen05_guardrail_trap_col_being_dealloced_not_returned_by_alloc,($__internal_1_$__cuda_sm10x_tcgen05_guardrail_trap_phase_invalid_during_alloc - $__internal_0_$__cuda_sm10x_tcgen05_guardrail_trap_col_being_dealloced_not_returned_by_alloc)
$__internal_0_$__cuda_sm10x_tcgen05_guardrail_trap_col_being_dealloced_not_returned_by_alloc:
[----:B------:R-:W-:Y:S05]  /*ac60*/  BPT.TRAP 0x1 ;  /* 0x000000040000795c */ /* 0x000fea0000300000 */
[----:B------:R-:W-:-:S04]  /*ac70*/  HFMA2 R3, -RZ, RZ, 0, 0 ;  /* 0x00000000ff037431 */ /* 0x000fc800000001ff */
[----:B------:R-:W-:Y:S05]  /*ac80*/  RET.REL.NODEC R2 `(_ZN7cutlass13device_kernelINS_4gemm6kernel13GemmUniversalIN4cute5tupleIJiiiiEEENS1_10collective13CollectiveMmaINS1_35MainloopSm100TmaUmmaWarpSpecializedILi40ELi2ELi4ENS5_IJNS4_1CILi2EEENSA_ILi1EEESC_EEEEENS5_IJNSA_ILi256EEENSA_ILi64EEENSA_ILi16EEEEEENS_10bfloat16_tENS5_IJlSC_lEEESJ_SK_NS4_8TiledMMAINS4_8MMA_AtomIJNS4_26SM100_MMA_F16BF16_2x1SM_SSISJ_SJ_fLi256ELi64ELNS4_4UMMA5MajorE0ELSP_0ELNSO_7ScaleInE0ELSQ_0EEEEEENS4_6LayoutINS5_IJSC_SC_SC_EEENS5_IJNSA_ILi0EEESV_SV_EEEEENS5_IJNS4_10UnderscoreESY_SY_EEEEENS4_18SM100_TMA_2SM_LOADENS4_14ComposedLayoutINS4_7SwizzleILi1ELi4ELi3EEENS4_18smem_ptr_flag_bitsILi16EEENST_INS5_IJNSA_ILi8EEESH_EEENS5_IJSH_SC_EEEEEEEvNS4_8identityES11_S1B_vS1C_EENS_8epilogue10collective18CollectiveEpilogueINS1E_23Sm100TmaWarpSpecializedILi3ELi2ELi32ELb1ELb0EEEJNS5_IJNSA_ILi128EEESG_SH_EEENS5_IJNST_IS1J_SC_EENST_INSA_ILi32EEESC_EEEEESJ_SK_SJ_SK_NS1E_6fusion15FusionCallbacksIS1I_NS1P_17LinearCombinationISJ_fSJ_fLNS_15FloatRoundStyleE2EEES1K_S1O_JEEENS4_5SM1004TMEM4LOAD26SM100_TMEM_LOAD_32dp32b32xENS4_13SM90_TMA_LOADENS12_INS13_ILi2ELi4ELi3EEES16_NST_INS5_IJS17_S1M_EEENS5_IJS1M_SC_EEEEEEENS4_39AutoVectorizingCopyWithAssumedAlignmentILi128EEENS4_14SM90_TMA_STOREES24_S26_S26_EEEvvEEEEvNT_6ParamsE) ;  /* 0xffffff5002dc7950 */ /* 0x000fea0003c3ffff */
        .weak           $__internal_1_$__cuda_sm10x_tcgen05_guardrail_trap_phase_invalid_during_alloc
        .type           $__internal_1_$__cuda_sm10x_tcgen05_guardrail_trap_phase_invalid_during_alloc,@function
        .size           $__internal_1_$__cuda_sm10x_tcgen05_guardrail_trap_phase_invalid_during_alloc,($__internal_2_$__cuda_sm10x_tcgen05_guardrail_trap_unallocated_columns_being_dealloced - $__internal_1_$__cuda_sm10x_tcgen05_guardrail_trap_phase_invalid_during_alloc)
$__internal_1_$__cuda_sm10x_tcgen05_guardrail_trap_phase_invalid_during_alloc:
[----:B------:R-:W-:Y:S05]  /*ac90*/  BPT.TRAP 0x1 ;  /* 0x000000040000795c */ /* 0x000fea0000300000 */
[----:B------:R-:W-:-:S04]  /*aca0*/  MOV R3, 0x0 ;  /* 0x0000000000037802 */ /* 0x000fc80000000f00 */
[----:B------:R-:W-:Y:S05]  /*acb0*/  RET.REL.NODEC R2 `(_ZN7cutlass13device_kernelINS_4gemm6kernel13GemmUniversalIN4cute5tupleIJiiiiEEENS1_10collective13CollectiveMmaINS1_35MainloopSm100TmaUmmaWarpSpecializedILi40ELi2ELi4ENS5_IJNS4_1CILi2EEENSA_ILi1EEESC_EEEEENS5_IJNSA_ILi256EEENSA_ILi64EEENSA_ILi16EEEEEENS_10bfloat16_tENS5_IJlSC_lEEESJ_SK_NS4_8TiledMMAINS4_8MMA_AtomIJNS4_26SM100_MMA_F16BF16_2x1SM_SSISJ_SJ_fLi256ELi64ELNS4_4UMMA5MajorE0ELSP_0ELNSO_7ScaleInE0ELSQ_0EEEEEENS4_6LayoutINS5_IJSC_SC_SC_EEENS5_IJNSA_ILi0EEESV_SV_EEEEENS5_IJNS4_10UnderscoreESY_SY_EEEEENS4_18SM100_TMA_2SM_LOADENS4_14ComposedLayoutINS4_7SwizzleILi1ELi4ELi3EEENS4_18smem_ptr_flag_bitsILi16EEENST_INS5_IJNSA_ILi8EEESH_EEENS5_IJSH_SC_EEEEEEEvNS4_8identityES11_S1B_vS1C_EENS_8epilogue10collective18CollectiveEpilogueINS1E_23Sm100TmaWarpSpecializedILi3ELi2ELi32ELb1ELb0EEEJNS5_IJNSA_ILi128EEESG_SH_EEENS5_IJNST_IS1J_SC_EENST_INSA_ILi32EEESC_EEEEESJ_SK_SJ_SK_NS1E_6fusion15FusionCallbacksIS1I_NS1P_17LinearCombinationISJ_fSJ_fLNS_15FloatRoundStyleE2EEES1K_S1O_JEEENS4_5SM1004TMEM4LOAD26SM100_TMEM_LOAD_32dp32b32xENS4_13SM90_TMA_LOADENS12_INS13_ILi2ELi4ELi3EEES16_NST_INS5_IJS17_S1M_EEENS5_IJS1M_SC_EEEEEEENS4_39AutoVectorizingCopyWithAssumedAlignmentILi128EEENS4_14SM90_TMA_STOREES24_S26_S26_EEEvvEEEEvNT_6ParamsE) ;  /* 0xffffff5002d07950 */ /* 0x000fea0003c3ffff */
        .weak           $__internal_2_$__cuda_sm10x_tcgen05_guardrail_trap_unallocated_columns_being_dealloced
        .type           $__internal_2_$__cuda_sm10x_tcgen05_guardrail_trap_unallocated_columns_being_dealloced,@function
        .size           $__internal_2_$__cuda_sm10x_tcgen05_guardrail_trap_unallocated_columns_being_dealloced,(.L_x_284 - $__internal_2_$__cuda_sm10x_tcgen05_guardrail_trap_unallocated_columns_being_dealloced)
$__internal_2_$__cuda_sm10x_tcgen05_guardrail_trap_unallocated_columns_being_dealloced:
[----:B------:R-:W-:Y:S05]  /*acc0*/  BPT.TRAP 0x1 ;  /* 0x000000040000795c */ /* 0x000fea0000300000 */
[----:B------:R-:W-:-:S04]  /*acd0*/  HFMA2 R3, -RZ, RZ, 0, 0 ;  /* 0x00000000ff037431 */ /* 0x000fc800000001ff */
[----:B------:R-:W-:Y:S05]  /*ace0*/  RET.REL.NODEC R2 `(_ZN7cutlass13device_kernelINS_4gemm6kernel13GemmUniversalIN4cute5tupleIJiiiiEEENS1_10collective13CollectiveMmaINS1_35MainloopSm100TmaUmmaWarpSpecializedILi40ELi2ELi4ENS5_IJNS4_1CILi2EEENSA_ILi1EEESC_EEEEENS5_IJNSA_ILi256EEENSA_ILi64EEENSA_ILi16EEEEEENS_10bfloat16_tENS5_IJlSC_lEEESJ_SK_NS4_8TiledMMAINS4_8MMA_AtomIJNS4_26SM100_MMA_F16BF16_2x1SM_SSISJ_SJ_fLi256ELi64ELNS4_4UMMA5MajorE0ELSP_0ELNSO_7ScaleInE0ELSQ_0EEEEEENS4_6LayoutINS5_IJSC_SC_SC_EEENS5_IJNSA_ILi0EEESV_SV_EEEEENS5_IJNS4_10UnderscoreESY_SY_EEEEENS4_18SM100_TMA_2SM_LOADENS4_14ComposedLayoutINS4_7SwizzleILi1ELi4ELi3EEENS4_18smem_ptr_flag_bitsILi16EEENST_INS5_IJNSA_ILi8EEESH_EEENS5_IJSH_SC_EEEEEEEvNS4_8identityES11_S1B_vS1C_EENS_8epilogue10collective18CollectiveEpilogueINS1E_23Sm100TmaWarpSpecializedILi3ELi2ELi32ELb1ELb0EEEJNS5_IJNSA_ILi128EEESG_SH_EEENS5_IJNST_IS1J_SC_EENST_INSA_ILi32EEESC_EEEEESJ_SK_SJ_SK_NS1E_6fusion15FusionCallbacksIS1I_NS1P_17LinearCombinationISJ_fSJ_fLNS_15FloatRoundStyleE2EEES1K_S1O_JEEENS4_5SM1004TMEM4LOAD26SM100_TMEM_LOAD_32dp32b32xENS4_13SM90_TMA_LOADENS12_INS13_ILi2ELi4ELi3EEES16_NST_INS5_IJS17_S1M_EEENS5_IJS1M_SC_EEEEEEENS4_39AutoVectorizingCopyWithAssumedAlignmentILi128EEENS4_14SM90_TMA_STOREES24_S26_S26_EEEvvEEEEvNT_6ParamsE) ;  /* 0xffffff5002c47950 */ /* 0x000fea0003c3ffff */
.L_x_283:
[----:B------:R-:W-:-:S00]  /*acf0*/  BRA `(.L_x_283) ;  /* 0xfffffffc00fc7947 */ /* 0x000fc0000383ffff */
[----:B------:R-:W-:-:S00]  /*ad00*/  NOP ;  /* 0x0000000000007918 */ /* 0x000fc00000000000 */
[----:B------:R-:W-:-:S00]  /*ad10*/  NOP ;  /* 0x0000000000007918 */ /* 0x000fc00000000000 */
[----:B------:R-:W-:-:S00]  /*ad20*/  NOP ;  /* 0x0000000000007918 */ /* 0x000fc00000000000 */
[----:B------:R-:W-:-:S00]  /*ad30*/  NOP ;  /* 0x0000000000007918 */ /* 0x000fc00000000000 */
[----:B------:R-:W-:-:S00]  /*ad40*/  NOP ;  /* 0x0000000000007918 */ /* 0x000fc00000000000 */
[----:B------:R-:W-:-:S00]  /*ad50*/  NOP ;  /* 0x0000000000007918 */ /* 0x000fc00000000000 */
[----:B------:R-:W-:-:S00]  /*ad60*/  NOP ;  /* 0x0000000000007918 */ /* 0x000fc00000000000 */
[----:B------:R-:W-:-:S00]  /*ad70*/  NOP ;  /* 0x0000000000007918 */ /* 0x000fc00000000000 */
.L_x_284:


//--------------------- .nv.global.init           --------------------------
	.section	.nv.global.init,"aw",@progbits
.nv.global.init:
	.type		$str$27,@object
	.size		$str$27,($str$28 - $str$27)
$str$27:
        /*0000*/ 	.byte	0x28, 0x61, 0x64, 0x64, 0x72, 0x65, 0x73, 0x73, 0x20, 0x26, 0x20, 0x6d, 0x61, 0x73, 0x6b, 0x29
        /*0010*/ 	.byte	0x20, 0x3d, 0x3d, 0x20, 0x30, 0x00
	.type		$str$28,@object
	.size		$str$28,($str$26 - $str$28)
$str$28:
        /*0016*/ 	.byte	0x2f, 0x74, 0x6d, 0x70, 0x2f, 0x63, 0x75, 0x74, 0x6c, 0x61, 0x73, 0x73, 0x5f, 0x73, 0x77, 0x65
        /*0026*/ 	.byte	0x65, 0x70, 0x5f, 0x73, 0x72, 0x63, 0x2f, 0x69, 0x6e, 0x63, 0x6c, 0x75, 0x64, 0x65, 0x2f, 0x63
        /*0036*/ 	.byte	0x75, 0x74, 0x65, 0x2f, 0x70, 0x6f, 0x69, 0x6e, 0x74, 0x65, 0x72, 0x5f, 0x66, 0x6c, 0x61, 0x67
        /*0046*/ 	.byte	0x67, 0x65, 0x64, 0x2e, 0x68, 0x70, 0x70, 0x00
	.type		$str$26,@object
	.size		$str$26,($str$25 - $str$26)
$str$26:
        /*004e*/ 	.byte	0x2f, 0x74, 0x6d, 0x70, 0x2f, 0x63, 0x75, 0x74, 0x6c, 0x61, 0x73, 0x73, 0x5f, 0x73, 0x77, 0x65
        /*005e*/ 	.byte	0x65, 0x70, 0x5f, 0x73, 0x72, 0x63, 0x2f, 0x69, 0x6e, 0x63, 0x6c, 0x75, 0x64, 0x65, 0x2f, 0x63
        /*006e*/ 	.byte	0x75, 0x74, 0x65, 0x2f, 0x61, 0x74, 0x6f, 0x6d, 0x2f, 0x63, 0x6f, 0x70, 0x79, 0x5f, 0x74, 0x72
        /*007e*/ 	.byte	0x61, 0x69, 0x74, 0x73, 0x5f, 0x73, 0x6d, 0x31, 0x30, 0x30, 0x2e, 0x68, 0x70, 0x70, 0x00
	.type		$str$25,@object
	.size		$str$25,(__unnamed_1 - $str$25)
$str$25:
        /*008d*/ 	.byte	0x28, 0x28, 0x75, 0x69, 0x6e, 0x74, 0x33, 0x32, 0x5f, 0x74, 0x28, 0x74, 0x68, 0x72, 0x65, 0x61
        /*009d*/ 	.byte	0x64, 0x49, 0x64, 0x78, 0x2e, 0x78, 0x29, 0x20, 0x2f, 0x20, 0x33, 0x32, 0x29, 0x20, 0x25, 0x20
        /*00ad*/ 	.byte	0x34, 0x29, 0x20, 0x3d, 0x3d, 0x20, 0x28, 0x28, 0x28, 0x74, 0x6d, 0x65, 0x6d, 0x5f, 0x61, 0x64
        /*00bd*/ 	.byte	0x64, 0x72, 0x20, 0x3e, 0x3e, 0x20, 0x31, 0x36, 0x29, 0x20, 0x2f, 0x20, 0x33, 0x32, 0x29, 0x20
        /*00cd*/ 	.byte	0x25, 0x20, 0x34, 0x29, 0x00
	.type		__unnamed_1,@object
	.size		__unnamed_1,(__unnamed_2 - __unnamed_1)
__unnamed_1:
        /*00d2*/ 	.byte	0x61, 0x75, 0x74, 0x6f, 0x20, 0x63, 0x75, 0x74, 0x65, 0x3a, 0x3a, 0x61, 0x73, 0x5f, 0x70, 0x6f
        /* <DEDUP_REMOVED lines=24> */
        /*0262*/ 	.byte	0x34, 0x30, 0x39, 0x36, 0x3e, 0x3e, 0x3e, 0x3e, 0x5d, 0x00
	.type		__unnamed_2,@object
	.size		__unnamed_2,(.L_2 - __unnamed_2)
__unnamed_2:
        /* <DEDUP_REMOVED lines=42> */
        /*050c*/ 	.byte	0x3e, 0x3e, 0x5d, 0x00
.L_2:


//--------------------- .nv.shared._ZN7cutlass13device_kernelINS_4gemm6kernel13GemmUniversalIN4cute5tupleIJiiiiEEENS1_10collective13CollectiveMmaINS1_35MainloopSm100TmaUmmaWarpSpecializedILi40ELi2ELi4ENS5_IJNS4_1CILi2EEENSA_ILi1EEESC_EEEEENS5_IJNSA_ILi256EEENSA_ILi64EEENSA_ILi16EEEEEENS_10bfloat16_tENS5_IJlSC_lEEESJ_SK_NS4_8TiledMMAINS4_8MMA_AtomIJNS4_26SM100_MMA_F16BF16_2x1SM_SSISJ_SJ_fLi256ELi64ELNS4_4UMMA5MajorE0ELSP_0ELNSO_7ScaleInE0ELSQ_0EEEEEENS4_6LayoutINS5_IJSC_SC_SC_EEENS5_IJNSA_ILi0EEESV_SV_EEEEENS5_IJNS4_10UnderscoreESY_SY_EEEEENS4_18SM100_TMA_2SM_LOADENS4_14ComposedLayoutINS4_7SwizzleILi1ELi4ELi3EEENS4_18smem_ptr_flag_bitsILi16EEENST_INS5_IJNSA_ILi8EEESH_EEENS5_IJSH_SC_EEEEEEEvNS4_8identityES11_S1B_vS1C_EENS_8epilogue10collective18CollectiveEpilogueINS1E_23Sm100TmaWarpSpecializedILi3ELi2ELi32ELb1ELb0EEEJNS5_IJNSA_ILi128EEESG_SH_EEENS5_IJNST_IS1J_SC_EENST_INSA_ILi32EEESC_EEEEESJ_SK_SJ_SK_NS1E_6fusion15FusionCallbacksIS1I_NS1P_17LinearCombinationISJ_fSJ_fLNS_15FloatRoundStyleE2EEES1K_S1O_JEEENS4_5SM1004TMEM4LOAD26SM100_TMEM_LOAD_32dp32b32xENS4_13SM90_TMA_LOADENS12_INS13_ILi2ELi4ELi3EEES16_NST_INS5_IJS17_S1M_EEENS5_IJS1M_SC_EEEEEEENS4_39AutoVectorizingCopyWithAssumedAlignmentILi128EEENS4_14SM90_TMA_STOREES24_S26_S26_EEEvvEEEEvNT_6ParamsE --------------------------
	.section	.nv.shared._ZN7cutlass13device_kernelINS_4gemm6kernel13GemmUniversalIN4cute5tupleIJiiiiEEENS1_10collective13CollectiveMmaINS1_35MainloopSm100TmaUmmaWarpSpecializedILi40ELi2ELi4ENS5_IJNS4_1CILi2EEENSA_ILi1EEESC_EEEEENS5_IJNSA_ILi256EEENSA_ILi64EEENSA_ILi16EEEEEENS_10bfloat16_tENS5_IJlSC_lEEESJ_SK_NS4_8TiledMMAINS4_8MMA_AtomIJNS4_26SM100_MMA_F16BF16_2x1SM_SSISJ_SJ_fLi256ELi64ELNS4_4UMMA5MajorE0ELSP_0ELNSO_7ScaleInE0ELSQ_0EEEEEENS4_6LayoutINS5_IJSC_SC_SC_EEENS5_IJNSA_ILi0EEESV_SV_EEEEENS5_IJNS4_10UnderscoreESY_SY_EEEEENS4_18SM100_TMA_2SM_LOADENS4_14ComposedLayoutINS4_7SwizzleILi1ELi4ELi3EEENS4_18smem_ptr_flag_bitsILi16EEENST_INS5_IJNSA_ILi8EEESH_EEENS5_IJSH_SC_EEEEEEEvNS4_8identityES11_S1B_vS1C_EENS_8epilogue10collective18CollectiveEpilogueINS1E_23Sm100TmaWarpSpecializedILi3ELi2ELi32ELb1ELb0EEEJNS5_IJNSA_ILi128EEESG_SH_EEENS5_IJNST_IS1J_SC_EENST_INSA_ILi32EEESC_EEEEESJ_SK_SJ_SK_NS1E_6fusion15FusionCallbacksIS1I_NS1P_17LinearCombinationISJ_fSJ_fLNS_15FloatRoundStyleE2EEES1K_S1O_JEEENS4_5SM1004TMEM4LOAD26SM100_TMEM_LOAD_32dp32b32xENS4_13SM90_TMA_LOADENS12_INS13_ILi2ELi4ELi3EEES16_NST_INS5_IJS17_S1M_EEENS5_IJS1M_SC_EEEEEEENS4_39AutoVectorizingCopyWithAssumedAlignmentILi128EEENS4_14SM90_TMA_STOREES24_S26_S26_EEEvvEEEEvNT_6ParamsE,"aw",@nobits
	.sectionflags	@""
	.align	16
	.zero		1024


//--------------------- .nv.shared.reserved.0     --------------------------
	.section	.nv.shared.reserved.0,"aw",@nobits
	.weak		__nv_reservedSMEM_offset_0_alias
	.size		__nv_reservedSMEM_offset_0_alias, 0, 64
	.other		__nv_reservedSMEM_offset_0_alias,@"STO_CUDA_RESERVED_SHARED STV_DEFAULT"
__nv_reservedSMEM_offset_0_alias:
	.zero		0
.nv.shared.reserved.0:
	.zero		64
	.weak		__nv_reservedSMEM_tcgen05_partition
	.type		__nv_reservedSMEM_tcgen05_partition,@object
	.size		__nv_reservedSMEM_tcgen05_partition,(.L_0 - __nv_reservedSMEM_tcgen05_partition)
__nv_reservedSMEM_tcgen05_partition:
	.zero		32
.L_0:


//--------------------- .nv.global                --------------------------
	.section	.nv.global,"aw",@nobits
.nv.global:
	.type		_ZN40_INTERNAL_4e59eca1_4_k_cu_453af15a_158144cute1_E,@object
	.size		_ZN40_INTERNAL_4e59eca1_4_k_cu_453af15a_158144cute1_E,(_ZN40_INTERNAL_4e59eca1_4_k_cu_453af15a_158144cuda3std3__45__cpo6cbeginE - _ZN40_INTERNAL_4e59eca1_4_k_cu_453af15a_158144cute1_E)
_ZN40_INTERNAL_4e59eca1_4_k_cu_453af15a_158144cute1_E:
	.zero		1
	.type		_ZN40_INTERNAL_4e59eca1_4_k_cu_453af15a_158144cuda3std3__45__cpo6cbeginE,@object
	.size		_ZN40_INTERNAL_4e59eca1_4_k_cu_453af15a_158144cuda3std3__45__cpo6cbeginE,(_ZN40_INTERNAL_4e59eca1_4_k_cu_453af15a_158144cuda3std3__48in_placeE - _ZN40_INTERNAL_4e59eca1_4_k_cu_453af15a_158144cuda3std3__45__cpo6cbeginE)
_ZN40_INTERNAL_4e59eca1_4_k_cu_453af15a_158144cuda3std3__45__cpo6cbeginE:
	.zero		1
	.type		_ZN40_INTERNAL_4e59eca1_4_k_cu_453af15a_158144cuda3std3__48in_placeE,@object
	.size		_ZN40_INTERNAL_4e59eca1_4_k_cu_453af15a_158144cuda3std3__48in_placeE,(_ZN40_INTERNAL_4e59eca1_4_k_cu_453af15a_158144cuda3std6ranges3__45__cpo9iter_moveE - _ZN40_INTERNAL_4e59eca1_4_k_cu_453af15a_158144cuda3std3__48in_placeE)
_ZN40_INTERNAL_4e59eca1_4_k_cu_453af15a_158144cuda3std3__48in_placeE:
	.zero		1
	.type		_ZN40_INTERNAL_4e59eca1_4_k_cu_453af15a_158144cuda3std6ranges3__45__cpo9iter_moveE,@object
	.size		_ZN40_INTERNAL_4e59eca1_4_k_cu_453af15a_158144cuda3std6ranges3__45__cpo9iter_moveE,(_ZN40_INTERNAL_4e59eca1_4_k_cu_453af15a_158144cuda3std3__45__cpo5beginE - _ZN40_INTERNAL_4e59eca1_4_k_cu_453af15a_158144cuda3std6ranges3__45__cpo9iter_moveE)
_ZN40_INTERNAL_4e59eca1_4_k_cu_453af15a_158144cuda3std6ranges3__45__cpo9iter_moveE:
	.zero		1
	.type		_ZN40_INTERNAL_4e59eca1_4_k_cu_453af15a_158144cuda3std3__45__cpo5beginE,@object
	.size		_ZN40_INTERNAL_4e59eca1_4_k_cu_453af15a_158144cuda3std3__45__cpo5beginE,(_ZN40_INTERNAL_4e59eca1_4_k_cu_453af15a_158144cuda3std3__442_GLOBAL__N__4e59eca1_4_k_cu_453af15a_158146ignoreE - _ZN40_INTERNAL_4e59eca1_4_k_cu_453af15a_158144cuda3std3__45__cpo5beginE)
_ZN40_INTERNAL_4e59eca1_4_k_cu_453af15a_158144cuda3std3__45__cpo5beginE:
	.zero		1
	.type		_ZN40_INTERNAL_4e59eca1_4_k_cu_453af15a_158144cuda3std3__442_GLOBAL__N__4e59eca1_4_k_cu_453af15a_158146ignoreE,@object
	.size		_ZN40_INTERNAL_4e59eca1_4_k_cu_453af15a_158144cuda3std3__442_GLOBAL__N__4e59eca1_4_k_cu_453af15a_158146ignoreE,(_ZN40_INTERNAL_4e59eca1_4_k_cu_453af15a_158144cute7productE - _ZN40_INTERNAL_4e59eca1_4_k_cu_453af15a_158144cuda3std3__442_GLOBAL__N__4e59eca1_4_k_cu_453af15a_158146ignoreE)
_ZN40_INTERNAL_4e59eca1_4_k_cu_453af15a_158144cuda3std3__442_GLOBAL__N__4e59eca1_4_k_cu_453af15a_158146ignoreE:
	.zero		1
	.type		_ZN40_INTERNAL_4e59eca1_4_k_cu_453af15a_158144cute7productE,@object
	.size		_ZN40_INTERNAL_4e59eca1_4_k_cu_453af15a_158144cute7productE,(_ZN40_INTERNAL_4e59eca1_4_k_cu_453af15a_158144cuda3std3__45__cpo3endE - _ZN40_INTERNAL_4e59eca1_4_k_cu_453af15a_158144cute7productE)
_ZN40_INTERNAL_4e59eca1_4_k_cu_453af15a_158144cute7productE:
	.zero		1
	.type		_ZN40_INTERNAL_4e59eca1_4_k_cu_453af15a_158144cuda3std3__45__cpo3endE,@object
	.size		_ZN40_INTERNAL_4e59eca1_4_k_cu_453af15a_158144cuda3std3__45__cpo3endE,(_ZN40_INTERNAL_4e59eca1_4_k_cu_453af15a_158144cuda3std3__419piecewise_constructE - _ZN40_INTERNAL_4e59eca1_4_k_cu_453af15a_158144cuda3std3__45__cpo3endE)
_ZN40_INTERNAL_4e59eca1_4_k_cu_453af15a_158144cuda3std3__45__cpo3endE:
	.zero		1
	.type		_ZN40_INTERNAL_4e59eca1_4_k_cu_453af15a_158144cuda3std3__419piecewise_constructE,@object
	.size		_ZN40_INTERNAL_4e59eca1_4_k_cu_453af15a_158144cuda3std3__419piecewise_constructE,(_ZN40_INTERNAL_4e59eca1_4_k_cu_453af15a_158144cuda3std3__45__cpo4cendE - _ZN40_INTERNAL_4e59eca1_4_k_cu_453af15a_158144cuda3std3__419piecewise_constructE)
_ZN40_INTERNAL_4e59eca1_4_k_cu_453af15a_158144cuda3std3__419piecewise_constructE:
	.zero		1
	.type		_ZN40_INTERNAL_4e59eca1_4_k_cu_453af15a_158144cuda3std3__45__cpo4cendE,@object
	.size		_ZN40_INTERNAL_4e59eca1_4_k_cu_453af15a_158144cuda3std3__45__cpo4cendE,(_ZN40_INTERNAL_4e59eca1_4_k_cu_453af15a_158144cuda3std6ranges3__45__cpo4swapE - _ZN40_INTERNAL_4e59eca1_4_k_cu_453af15a_158144cuda3std3__45__cpo4cendE)
_ZN40_INTERNAL_4e59eca1_4_k_cu_453af15a_158144cuda3std3__45__cpo4cendE:
	.zero		1
	.type		_ZN40_INTERNAL_4e59eca1_4_k_cu_453af15a_158144cuda3std6ranges3__45__cpo4swapE,@object
	.size		_ZN40_INTERNAL_4e59eca1_4_k_cu_453af15a_158144cuda3std6ranges3__45__cpo4swapE,(.L_10 - _ZN40_INTERNAL_4e59eca1_4_k_cu_453af15a_158144cuda3std6ranges3__45__cpo4swapE)
_ZN40_INTERNAL_4e59eca1_4_k_cu_453af15a_158144cuda3std6ranges3__45__cpo4swapE:
	.zero		1
.L_10:


//--------------------- .nv.constant0._ZN7cutlass13device_kernelINS_4gemm6kernel13GemmUniversalIN4cute5tupleIJiiiiEEENS1_10collective13CollectiveMmaINS1_35MainloopSm100TmaUmmaWarpSpecializedILi40ELi2ELi4ENS5_IJNS4_1CILi2EEENSA_ILi1EEESC_EEEEENS5_IJNSA_ILi256EEENSA_ILi64EEENSA_ILi16EEEEEENS_10bfloat16_tENS5_IJlSC_lEEESJ_SK_NS4_8TiledMMAINS4_8MMA_AtomIJNS4_26SM100_MMA_F16BF16_2x1SM_SSISJ_SJ_fLi256ELi64ELNS4_4UMMA5MajorE0ELSP_0ELNSO_7ScaleInE0ELSQ_0EEEEEENS4_6LayoutINS5_IJSC_SC_SC_EEENS5_IJNSA_ILi0EEESV_SV_EEEEENS5_IJNS4_10UnderscoreESY_SY_EEEEENS4_18SM100_TMA_2SM_LOADENS4_14ComposedLayoutINS4_7SwizzleILi1ELi4ELi3EEENS4_18smem_ptr_flag_bitsILi16EEENST_INS5_IJNSA_ILi8EEESH_EEENS5_IJSH_SC_EEEEEEEvNS4_8identityES11_S1B_vS1C_EENS_8epilogue10collective18CollectiveEpilogueINS1E_23Sm100TmaWarpSpecializedILi3ELi2ELi32ELb1ELb0EEEJNS5_IJNSA_ILi128EEESG_SH_EEENS5_IJNST_IS1J_SC_EENST_INSA_ILi32EEESC_EEEEESJ_SK_SJ_SK_NS1E_6fusion15FusionCallbacksIS1I_NS1P_17LinearCombinationISJ_fSJ_fLNS_15FloatRoundStyleE2EEES1K_S1O_JEEENS4_5SM1004TMEM4LOAD26SM100_TMEM_LOAD_32dp32b32xENS4_13SM90_TMA_LOADENS12_INS13_ILi2ELi4ELi3EEES16_NST_INS5_IJS17_S1M_EEENS5_IJS1M_SC_EEEEEEENS4_39AutoVectorizingCopyWithAssumedAlignmentILi128EEENS4_14SM90_TMA_STOREES24_S26_S26_EEEvvEEEEvNT_6ParamsE --------------------------
	.section	.nv.constant0._ZN7cutlass13device_kernelINS_4gemm6kernel13GemmUniversalIN4cute5tupleIJiiiiEEENS1_10collective13CollectiveMmaINS1_35MainloopSm100TmaUmmaWarpSpecializedILi40ELi2ELi4ENS5_IJNS4_1CILi2EEENSA_ILi1EEESC_EEEEENS5_IJNSA_ILi256EEENSA_ILi64EEENSA_ILi16EEEEEENS_10bfloat16_tENS5_IJlSC_lEEESJ_SK_NS4_8TiledMMAINS4_8MMA_AtomIJNS4_26SM100_MMA_F16BF16_2x1SM_SSISJ_SJ_fLi256ELi64ELNS4_4UMMA5MajorE0ELSP_0ELNSO_7ScaleInE0ELSQ_0EEEEEENS4_6LayoutINS5_IJSC_SC_SC_EEENS5_IJNSA_ILi0EEESV_SV_EEEEENS5_IJNS4_10UnderscoreESY_SY_EEEEENS4_18SM100_TMA_2SM_LOADENS4_14ComposedLayoutINS4_7SwizzleILi1ELi4ELi3EEENS4_18smem_ptr_flag_bitsILi16EEENST_INS5_IJNSA_ILi8EEESH_EEENS5_IJSH_SC_EEEEEEEvNS4_8identityES11_S1B_vS1C_EENS_8epilogue10collective18CollectiveEpilogueINS1E_23Sm100TmaWarpSpecializedILi3ELi2ELi32ELb1ELb0EEEJNS5_IJNSA_ILi128EEESG_SH_EEENS5_IJNST_IS1J_SC_EENST_INSA_ILi32EEESC_EEEEESJ_SK_SJ_SK_NS1E_6fusion15FusionCallbacksIS1I_NS1P_17LinearCombinationISJ_fSJ_fLNS_15FloatRoundStyleE2EEES1K_S1O_JEEENS4_5SM1004TMEM4LOAD26SM100_TMEM_LOAD_32dp32b32xENS4_13SM90_TMA_LOADENS12_INS13_ILi2ELi4ELi3EEES16_NST_INS5_IJS17_S1M_EEENS5_IJS1M_SC_EEEEEEENS4_39AutoVectorizingCopyWithAssumedAlignmentILi128EEENS4_14SM90_TMA_STOREES24_S26_S26_EEEvvEEEEvNT_6ParamsE,"a",@progbits
	.sectionflags	@""
	.align	4
.nv.constant0._ZN7cutlass13device_kernelINS_4gemm6kernel13GemmUniversalIN4cute5tupleIJiiiiEEENS1_10collective13CollectiveMmaINS1_35MainloopSm100TmaUmmaWarpSpecializedILi40ELi2ELi4ENS5_IJNS4_1CILi2EEENSA_ILi1EEESC_EEEEENS5_IJNSA_ILi256EEENSA_ILi64EEENSA_ILi16EEEEEENS_10bfloat16_tENS5_IJlSC_lEEESJ_SK_NS4_8TiledMMAINS4_8MMA_AtomIJNS4_26SM100_MMA_F16BF16_2x1SM_SSISJ_SJ_fLi256ELi64ELNS4_4UMMA5MajorE0ELSP_0ELNSO_7ScaleInE0ELSQ_0EEEEEENS4_6LayoutINS5_IJSC_SC_SC_EEENS5_IJNSA_ILi0EEESV_SV_EEEEENS5_IJNS4_10UnderscoreESY_SY_EEEEENS4_18SM100_TMA_2SM_LOADENS4_14ComposedLayoutINS4_7SwizzleILi1ELi4ELi3EEENS4_18smem_ptr_flag_bitsILi16EEENST_INS5_IJNSA_ILi8EEESH_EEENS5_IJSH_SC_EEEEEEEvNS4_8identityES11_S1B_vS1C_EENS_8epilogue10collective18CollectiveEpilogueINS1E_23Sm100TmaWarpSpecializedILi3ELi2ELi32ELb1ELb0EEEJNS5_IJNSA_ILi128EEESG_SH_EEENS5_IJNST_IS1J_SC_EENST_INSA_ILi32EEESC_EEEEESJ_SK_SJ_SK_NS1E_6fusion15FusionCallbacksIS1I_NS1P_17LinearCombinationISJ_fSJ_fLNS_15FloatRoundStyleE2EEES1K_S1O_JEEENS4_5SM1004TMEM4LOAD26SM100_TMEM_LOAD_32dp32b32xENS4_13SM90_TMA_LOADENS12_INS13_ILi2ELi4ELi3EEES16_NST_INS5_IJS17_S1M_EEENS5_IJS1M_SC_EEEEEEENS4_39AutoVectorizingCopyWithAssumedAlignmentILi128EEENS4_14SM90_TMA_STOREES24_S26_S26_EEEvvEEEEvNT_6ParamsE:
	.zero		2944


//--------------------- SYMBOLS --------------------------

	.type		.nv.reservedSmem.offset0,@object
	.size		.nv.reservedSmem.offset0,0x4
	.type		.nv.reservedSmem.cap,@object
	.size		.nv.reservedSmem.cap,0x4
	.type		__assertfail,@function
